	.target	sm_90a

	.elftype	@"ET_EXEC"


//--------------------- .note.nv.tkinfo           --------------------------
	.section	.note.nv.tkinfo,"",@"SHT_NOTE"
	.sectionflags	@"SHF_NOTE_NV_TKINFO"
	.tkinfo
        /*0018*/ 	.word	0x00000002
        /*0030*/ 	.string	""
        /*0030*/ 	.string	"ptxas"
        /*0030*/ 	.string	"Cuda compilation tools, release 13.0, V13.0.88"
        /*0030*/ 	.string	"Build cuda_13.0.r13.0/compiler.36424714_0"
        /*0030*/ 	.string	"-arch sm_90a -m 64 "



//--------------------- .note.nv.cuinfo           --------------------------
	.section	.note.nv.cuinfo,"",@"SHT_NOTE"
	.sectionflags	@"SHF_NOTE_NV_CUINFO"
        /*0018*/ 	.short	0x0002
        /*001a*/ 	.short	0x005a
        /*001c*/ 	.short	0x0082
	.zero		2


//--------------------- .nv.info                  --------------------------
	.section	.nv.info,"",@"SHT_CUDA_INFO"
	.align	4


	//----- nvinfo : EIATTR_REGCOUNT
	.align		4
        /*0000*/ 	.byte	0x04, 0x2f
        /*0002*/ 	.short	(.L_15 - .L_14)
	.align		4
.L_14:
        /*0004*/ 	.word	index@(_ZN7cutlass13device_kernelINS_4gemm6kernel13GemmUniversalIN4cute5tupleIJiiiiEEENS1_10collective13CollectiveMmaINS1_34MainloopSm90TmaGmmaWarpSpecializedILi5ENS5_IJNS4_1CILi1EEESB_SB_EEENS1_35KernelTmaWarpSpecializedCooperativeEEENS5_IJNSA_ILi384EEENSA_ILi256EEENSA_ILi32EEEEEENS_6half_tENS5_IJlSB_lEEESJ_SK_NS4_8TiledMMAINS4_8MMA_AtomIJNS4_4SM904GMMA26MMA_64x256x16_F32F16F16_SSILNSO_5MajorE0ELSQ_0ELNSO_7ScaleInE1ELSR_1EEEEEENS4_6LayoutINS5_IJNSA_ILi2EEESB_SB_EEENS5_IJSB_NSA_ILi0EEESX_EEEEENS5_IJNS4_10UnderscoreES10_S10_EEEEENS4_13SM90_TMA_LOADENS4_14ComposedLayoutINS4_7SwizzleILi2ELi4ELi3EEENS4_18smem_ptr_flag_bitsILi16EEENSU_INS5_IJNSA_ILi8EEESH_EEENS5_IJSH_SB_EEEEEEEvNS4_8identityES13_S1D_vS1E_EENS_8epilogue10collective6detail29Sm90TmaWarpSpecializedAdapterINS1H_15DefaultEpilogueISJ_SK_SK_NS1G_6thread17LinearCombinationISJ_Li1EffLNS1L_9ScaleType4KindE0ELNS_15FloatRoundStyleE2ESJ_EENS1_15EpilogueDefaultEEEEEvvEEEEvNT_6ParamsE)
        /*0008*/ 	.word	0x000000a8


	//----- nvinfo : EIATTR_FRAME_SIZE
	.align		4
.L_15:
        /*000c*/ 	.byte	0x04, 0x11
        /*000e*/ 	.short	(.L_17 - .L_16)
	.align		4
.L_16:
        /*0010*/ 	.word	index@(_ZN7cutlass13device_kernelINS_4gemm6kernel13GemmUniversalIN4cute5tupleIJiiiiEEENS1_10collective13CollectiveMmaINS1_34MainloopSm90TmaGmmaWarpSpecializedILi5ENS5_IJNS4_1CILi1EEESB_SB_EEENS1_35KernelTmaWarpSpecializedCooperativeEEENS5_IJNSA_ILi384EEENSA_ILi256EEENSA_ILi32EEEEEENS_6half_tENS5_IJlSB_lEEESJ_SK_NS4_8TiledMMAINS4_8MMA_AtomIJNS4_4SM904GMMA26MMA_64x256x16_F32F16F16_SSILNSO_5MajorE0ELSQ_0ELNSO_7ScaleInE1ELSR_1EEEEEENS4_6LayoutINS5_IJNSA_ILi2EEESB_SB_EEENS5_IJSB_NSA_ILi0EEESX_EEEEENS5_IJNS4_10UnderscoreES10_S10_EEEEENS4_13SM90_TMA_LOADENS4_14ComposedLayoutINS4_7SwizzleILi2ELi4ELi3EEENS4_18smem_ptr_flag_bitsILi16EEENSU_INS5_IJNSA_ILi8EEESH_EEENS5_IJSH_SB_EEEEEEEvNS4_8identityES13_S1D_vS1E_EENS_8epilogue10collective6detail29Sm90TmaWarpSpecializedAdapterINS1H_15DefaultEpilogueISJ_SK_SK_NS1G_6thread17LinearCombinationISJ_Li1EffLNS1L_9ScaleType4KindE0ELNS_15FloatRoundStyleE2ESJ_EENS1_15EpilogueDefaultEEEEEvvEEEEvNT_6ParamsE)
        /*0014*/ 	.word	0x00000ac0


	//----- nvinfo : EIATTR_MIN_STACK_SIZE
	.align		4
.L_17:
        /*0018*/ 	.byte	0x04, 0x12
        /*001a*/ 	.short	(.L_19 - .L_18)
	.align		4
.L_18:
        /*001c*/ 	.word	index@(_ZN7cutlass13device_kernelINS_4gemm6kernel13GemmUniversalIN4cute5tupleIJiiiiEEENS1_10collective13CollectiveMmaINS1_34MainloopSm90TmaGmmaWarpSpecializedILi5ENS5_IJNS4_1CILi1EEESB_SB_EEENS1_35KernelTmaWarpSpecializedCooperativeEEENS5_IJNSA_ILi384EEENSA_ILi256EEENSA_ILi32EEEEEENS_6half_tENS5_IJlSB_lEEESJ_SK_NS4_8TiledMMAINS4_8MMA_AtomIJNS4_4SM904GMMA26MMA_64x256x16_F32F16F16_SSILNSO_5MajorE0ELSQ_0ELNSO_7ScaleInE1ELSR_1EEEEEENS4_6LayoutINS5_IJNSA_ILi2EEESB_SB_EEENS5_IJSB_NSA_ILi0EEESX_EEEEENS5_IJNS4_10UnderscoreES10_S10_EEEEENS4_13SM90_TMA_LOADENS4_14ComposedLayoutINS4_7SwizzleILi2ELi4ELi3EEENS4_18smem_ptr_flag_bitsILi16EEENSU_INS5_IJNSA_ILi8EEESH_EEENS5_IJSH_SB_EEEEEEEvNS4_8identityES13_S1D_vS1E_EENS_8epilogue10collective6detail29Sm90TmaWarpSpecializedAdapterINS1H_15DefaultEpilogueISJ_SK_SK_NS1G_6thread17LinearCombinationISJ_Li1EffLNS1L_9ScaleType4KindE0ELNS_15FloatRoundStyleE2ESJ_EENS1_15EpilogueDefaultEEEEEvvEEEEvNT_6ParamsE)
        /*0020*/ 	.word	0x00000ac0
.L_19:


//--------------------- .nv.compat                --------------------------
	.section	.nv.compat,"",@"SHT_CUDA_COMPAT_INFO"
	.align	4
        /*0000*/ 	.byte	0x02, 0x09, 0x01, 0x00, 0x02, 0x02, 0x04, 0x00, 0x02, 0x05, 0x05, 0x00, 0x03, 0x07, 0x01, 0x01
        /*0010*/ 	.byte	0x02, 0x03, 0x01, 0x00, 0x02, 0x06, 0x01, 0x00, 0x04, 0x0b, 0x08, 0x00, 0x00, 0x00, 0x00, 0x00
        /*0020*/ 	.byte	0x00, 0x00, 0x00, 0x00


//--------------------- .nv.info._ZN7cutlass13device_kernelINS_4gemm6kernel13GemmUniversalIN4cute5tupleIJiiiiEEENS1_10collective13CollectiveMmaINS1_34MainloopSm90TmaGmmaWarpSpecializedILi5ENS5_IJNS4_1CILi1EEESB_SB_EEENS1_35KernelTmaWarpSpecializedCooperativeEEENS5_IJNSA_ILi384EEENSA_ILi256EEENSA_ILi32EEEEEENS_6half_tENS5_IJlSB_lEEESJ_SK_NS4_8TiledMMAINS4_8MMA_AtomIJNS4_4SM904GMMA26MMA_64x256x16_F32F16F16_SSILNSO_5MajorE0ELSQ_0ELNSO_7ScaleInE1ELSR_1EEEEEENS4_6LayoutINS5_IJNSA_ILi2EEESB_SB_EEENS5_IJSB_NSA_ILi0EEESX_EEEEENS5_IJNS4_10UnderscoreES10_S10_EEEEENS4_13SM90_TMA_LOADENS4_14ComposedLayoutINS4_7SwizzleILi2ELi4ELi3EEENS4_18smem_ptr_flag_bitsILi16EEENSU_INS5_IJNSA_ILi8EEESH_EEENS5_IJSH_SB_EEEEEEEvNS4_8identityES13_S1D_vS1E_EENS_8epilogue10collective6detail29Sm90TmaWarpSpecializedAdapterINS1H_15DefaultEpilogueISJ_SK_SK_NS1G_6thread17LinearCombinationISJ_Li1EffLNS1L_9ScaleType4KindE0ELNS_15FloatRoundStyleE2ESJ_EENS1_15EpilogueDefaultEEEEEvvEEEEvNT_6ParamsE --------------------------
	.section	.nv.info._ZN7cutlass13device_kernelINS_4gemm6kernel13GemmUniversalIN4cute5tupleIJiiiiEEENS1_10collective13CollectiveMmaINS1_34MainloopSm90TmaGmmaWarpSpecializedILi5ENS5_IJNS4_1CILi1EEESB_SB_EEENS1_35KernelTmaWarpSpecializedCooperativeEEENS5_IJNSA_ILi384EEENSA_ILi256EEENSA_ILi32EEEEEENS_6half_tENS5_IJlSB_lEEESJ_SK_NS4_8TiledMMAINS4_8MMA_AtomIJNS4_4SM904GMMA26MMA_64x256x16_F32F16F16_SSILNSO_5MajorE0ELSQ_0ELNSO_7ScaleInE1ELSR_1EEEEEENS4_6LayoutINS5_IJNSA_ILi2EEESB_SB_EEENS5_IJSB_NSA_ILi0EEESX_EEEEENS5_IJNS4_10UnderscoreES10_S10_EEEEENS4_13SM90_TMA_LOADENS4_14ComposedLayoutINS4_7SwizzleILi2ELi4ELi3EEENS4_18smem_ptr_flag_bitsILi16EEENSU_INS5_IJNSA_ILi8EEESH_EEENS5_IJSH_SB_EEEEEEEvNS4_8identityES13_S1D_vS1E_EENS_8epilogue10collective6detail29Sm90TmaWarpSpecializedAdapterINS1H_15DefaultEpilogueISJ_SK_SK_NS1G_6thread17LinearCombinationISJ_Li1EffLNS1L_9ScaleType4KindE0ELNS_15FloatRoundStyleE2ESJ_EENS1_15EpilogueDefaultEEEEEvvEEEEvNT_6ParamsE,"",@"SHT_CUDA_INFO"
	.sectionflags	@""
	.align	4


	//----- nvinfo : EIATTR_CUDA_API_VERSION
	.align		4
        /*0000*/ 	.byte	0x04, 0x37
        /*0002*/ 	.short	(.L_21 - .L_20)
.L_20:
        /*0004*/ 	.word	0x00000082


	//----- nvinfo : EIATTR_KPARAM_INFO
	.align		4
.L_21:
        /*0008*/ 	.byte	0x04, 0x17
        /*000a*/ 	.short	(.L_23 - .L_22)
.L_22:
        /*000c*/ 	.word	0x00000000
        /*0010*/ 	.short	0x0000
        /*0012*/ 	.short	0x0070
        /*0014*/ 	.byte	0x00, 0xf0, 0x01, 0x10


	//----- nvinfo : EIATTR_SPARSE_MMA_MASK
	.align		4
.L_23:
        /*0018*/ 	.byte	0x03, 0x50
        /*001a*/ 	.short	0x0000


	//----- nvinfo : EIATTR_MAXREG_COUNT
	.align		4
        /*001c*/ 	.byte	0x03, 0x1b
        /*001e*/ 	.short	0x00a8


	//----- nvinfo : EIATTR_NUM_BARRIERS
	.align		4
        /*0020*/ 	.byte	0x02, 0x4c
        /*0022*/ 	.byte	0x01
	.zero		1


	//----- nvinfo : EIATTR_EXTERNS
	.align		4
        /*0024*/ 	.byte	0x04, 0x0f
        /*0026*/ 	.short	(.L_25 - .L_24)


	//   ....[0]....
	.align		4
.L_24:
        /*0028*/ 	.word	index@(__assertfail)


	//----- nvinfo : EIATTR_ANNOTATIONS
	.align		4
.L_25:
        /*002c*/ 	.byte	0x04, 0x55
        /*002e*/ 	.short	(.L_27 - .L_26)


	//   ....[0]....
.L_26:
        /*0030*/ 	.word	0x00000001
        /*0034*/ 	.byte	0xb0, 0x05, 0x00, 0x00, 0x01, 0x00, 0x00, 0x00, 0xd0, 0x05, 0x00, 0x00, 0x01, 0x00, 0x00, 0x00
        /* <DEDUP_REMOVED lines=1028> */
        /*4084*/ 	.byte	0x50, 0x29, 0x02, 0x00, 0x01, 0x00, 0x00, 0x00, 0x70, 0x29, 0x02, 0x00


	//----- nvinfo : EIATTR_MERCURY_ISA_VERSION
	.align		4
.L_27:
        /*4090*/ 	.byte	0x03, 0x5f
        /*4092*/ 	.short	0x0101


	//----- nvinfo : EIATTR_INT_WARP_WIDE_INSTR_OFFSETS
	.align		4
        /*4094*/ 	.byte	0x04, 0x31
        /*4096*/ 	.short	(.L_29 - .L_28)


	//   ....[0]....
.L_28:
        /*4098*/ 	.word	0x00000480


	//   ....[1]....
        /*409c*/ 	.word	0x00000490


	//   ....[2]....
        /*40a0*/ 	.word	0x000005c0


	//----- nvinfo : EIATTR_COOP_GROUP_MASK_REGIDS
	.align		4
.L_29:
        /*40a4*/ 	.byte	0x04, 0x29
        /*40a6*/ 	.short	(.L_31 - .L_30)


	//   ....[0]....
.L_30:
        /*40a8*/ 	.word	0xffffffff


	//   ....[1]....
        /*40ac*/ 	.word	0xffffffff


	//   ....[2]....
        /*40b0*/ 	.word	0xffffffff


	//   ....[3]....
        /*40b4*/ 	.word	0xffffffff


	//   ....[4]....
        /*40b8*/ 	.word	0xffffffff


	//----- nvinfo : EIATTR_COOP_GROUP_INSTR_OFFSETS
	.align		4
.L_31:
        /*40bc*/ 	.byte	0x04, 0x28
        /*40be*/ 	.short	(.L_33 - .L_32)


	//   ....[0]....
.L_32:
        /*40c0*/ 	.word	0x00000070


	//   ....[1]....
        /*40c4*/ 	.word	0x00000080


	//   ....[2]....
        /*40c8*/ 	.word	0x000001a0


	//   ....[3]....
        /*40cc*/ 	.word	0x000003d0


	//   ....[4]....
        /*40d0*/ 	.word	0x00001060


	//----- nvinfo : EIATTR_REG_RECONFIG
	.align		4
.L_33:
        /*40d4*/ 	.byte	0x01, 0x54
	.zero		2


	//----- nvinfo : EIATTR_SYSCALL_OFFSETS
	.align		4
        /*40d8*/ 	.byte	0x04, 0x46
        /*40da*/ 	.short	(.L_35 - .L_34)


	//   ....[0]....
.L_34:
        /*40dc*/ 	.word	0x00001210


	//----- nvinfo : EIATTR_MBARRIER_INSTR_OFFSETS
	.align		4
.L_35:
        /*40e0*/ 	.byte	0x04, 0x39
        /*40e2*/ 	.short	(.L_37 - .L_36)


	//   ....[0]....
.L_36:
        /*40e4*/ 	.word	0x00000320
        /*40e8*/ 	.word	0x000000ff
        /*40ec*/ 	.word	0x00000000
        /*40f0*/ 	.short	0x0100
        /*40f2*/ 	.byte	0x09
	.zero		1


	//   ....[1]....
        /*40f4*/ 	.word	0x00000330
        /*40f8*/ 	.word	0x000000ff
        /*40fc*/ 	.word	0x00000028
        /*4100*/ 	.short	0x0100
        /*4102*/ 	.byte	0x09
	.zero		1


	//   ....[2]....
        /*4104*/ 	.word	0x00000340
        /*4108*/ 	.word	0x000000ff
        /*410c*/ 	.word	0x00000008
        /*4110*/ 	.short	0x0100
        /*4112*/ 	.byte	0x09
	.zero		1


	//   ....[3]....
        /*4114*/ 	.word	0x00000350
        /*4118*/ 	.word	0x000000ff
        /*411c*/ 	.word	0x00000030
        /*4120*/ 	.short	0x0100
        /*4122*/ 	.byte	0x09
	.zero		1


	//   ....[4]....
        /*4124*/ 	.word	0x00000360
        /*4128*/ 	.word	0x000000ff
        /*412c*/ 	.word	0x00000010
        /*4130*/ 	.short	0x0100
        /*4132*/ 	.byte	0x09
	.zero		1


	//   ....[5]....
        /*4134*/ 	.word	0x00000370
        /*4138*/ 	.word	0x000000ff
        /*413c*/ 	.word	0x00000038
        /*4140*/ 	.short	0x0100
        /*4142*/ 	.byte	0x09
	.zero		1


	//   ....[6]....
        /*4144*/ 	.word	0x00000380
        /*4148*/ 	.word	0x000000ff
        /*414c*/ 	.word	0x00000018
        /*4150*/ 	.short	0x0100
        /*4152*/ 	.byte	0x09
	.zero		1


	//   ....[7]....
        /*4154*/ 	.word	0x00000390
        /*4158*/ 	.word	0x000000ff
        /*415c*/ 	.word	0x00000040
        /*4160*/ 	.short	0x0100
        /*4162*/ 	.byte	0x09
	.zero		1


	//   ....[8]....
        /*4164*/ 	.word	0x000003a0
        /*4168*/ 	.word	0x000000ff
        /*416c*/ 	.word	0x00000020
        /*4170*/ 	.short	0x0100
        /*4172*/ 	.byte	0x09
	.zero		1


	//   ....[9]....
        /*4174*/ 	.word	0x000003b0
        /*4178*/ 	.word	0x000000ff
        /*417c*/ 	.word	0x00000048
        /*4180*/ 	.short	0x0100
        /*4182*/ 	.byte	0x09
	.zero		1


	//   ....[10]....
        /*4184*/ 	.word	0x000005f0
        /*4188*/ 	.word	0x000000ff
        /*418c*/ 	.word	0x00000060
        /*4190*/ 	.short	0x0100
        /*4192*/ 	.byte	0x06
	.zero		1


	//   ....[11]....
        /*4194*/ 	.word	0x00000600
        /*4198*/ 	.word	0x000000ff
        /*419c*/ 	.word	0x00000068
        /*41a0*/ 	.short	0x0100
        /*41a2*/ 	.byte	0x06
	.zero		1


	//   ....[12]....
        /*41a4*/ 	.word	0x000012b0
        /*41a8*/ 	.word	0x00000003
        /*41ac*/ 	.word	0x00000000
        /*41b0*/ 	.short	0x010a
        /*41b2*/ 	.byte	0x3f
	.zero		1


	//   ....[13]....
        /*41b4*/ 	.word	0x000012f0
        /*41b8*/ 	.word	0x00000003
        /*41bc*/ 	.word	0x00000000
        /*41c0*/ 	.short	0x010a
        /*41c2*/ 	.byte	0x3f
	.zero		1


	//   ....[14]....
        /*41c4*/ 	.word	0x00004150
        /*41c8*/ 	.word	0x000000ff
        /*41cc*/ 	.word	0x00000000
        /*41d0*/ 	.short	0x010a
        /*41d2*/ 	.byte	0x08
	.zero		1


	//   ....[15]....
        /*41d4*/ 	.word	0x00004190
        /*41d8*/ 	.word	0x000000ff
        /*41dc*/ 	.word	0x00000000
        /*41e0*/ 	.short	0x010a
        /*41e2*/ 	.byte	0x08
	.zero		1


	//   ....[16]....
        /*41e4*/ 	.word	0x000086c0
        /*41e8*/ 	.word	0x000000ff
        /*41ec*/ 	.word	0x00000000
        /*41f0*/ 	.short	0x0101
        /*41f2*/ 	.byte	0x08
	.zero		1


	//   ....[17]....
        /*41f4*/ 	.word	0x00008880
        /*41f8*/ 	.word	0x00000000
        /*41fc*/ 	.word	0x00000000
        /*4200*/ 	.short	0x0101
        /*4202*/ 	.byte	0x3f
	.zero		1


	//   ....[18]....
        /*4204*/ 	.word	0x00022510
        /*4208*/ 	.word	0x0000000e
        /*420c*/ 	.word	0x00000028
        /*4210*/ 	.short	0x010a
        /*4212*/ 	.byte	0x3f
	.zero		1


	//   ....[19]....
        /*4214*/ 	.word	0x00022870
        /*4218*/ 	.word	0x00000002
        /*421c*/ 	.word	0x00000068
        /*4220*/ 	.short	0x0101
        /*4222*/ 	.byte	0x3f
	.zero		1


	//   ....[20]....
        /*4224*/ 	.word	0x00023040
        /*4228*/ 	.word	0x00000004
        /*422c*/ 	.word	0x00000000
        /*4230*/ 	.short	0x010a
        /*4232*/ 	.byte	0x3f
	.zero		1


	//   ....[21]....
        /*4234*/ 	.word	0x000230d0
        /*4238*/ 	.word	0x00000003
        /*423c*/ 	.word	0x00000000
        /*4240*/ 	.short	0x010a
        /*4242*/ 	.byte	0x3f
	.zero		1


	//   ....[22]....
        /*4244*/ 	.word	0x00023160
        /*4248*/ 	.word	0x00000003
        /*424c*/ 	.word	0x00000000
        /*4250*/ 	.short	0x010a
        /*4252*/ 	.byte	0x3f
	.zero		1


	//   ....[23]....
        /*4254*/ 	.word	0x000231f0
        /*4258*/ 	.word	0x00000003
        /*425c*/ 	.word	0x00000000
        /*4260*/ 	.short	0x010a
        /*4262*/ 	.byte	0x3f
	.zero		1


	//   ....[24]....
        /*4264*/ 	.word	0x00023280
        /*4268*/ 	.word	0x00000003
        /*426c*/ 	.word	0x00000000
        /*4270*/ 	.short	0x010a
        /*4272*/ 	.byte	0x3f
	.zero		1


	//   ....[25]....
        /*4274*/ 	.word	0x000232e0
        /*4278*/ 	.word	0x00000003
        /*427c*/ 	.word	0x00000000
        /*4280*/ 	.short	0x010a
        /*4282*/ 	.byte	0x3f
	.zero		1


	//   ....[26]....
        /*4284*/ 	.word	0x00023340
        /*4288*/ 	.word	0x00000006
        /*428c*/ 	.word	0x00000000
        /*4290*/ 	.short	0x010a
        /*4292*/ 	.byte	0x3f
	.zero		1


	//   ....[27]....
        /*4294*/ 	.word	0x00023410
        /*4298*/ 	.word	0x0000000e
        /*429c*/ 	.word	0x00000028
        /*42a0*/ 	.short	0x010a
        /*42a2*/ 	.byte	0x3f
	.zero		1


	//   ....[28]....
        /*42a4*/ 	.word	0x000234e0
        /*42a8*/ 	.word	0x00000004
        /*42ac*/ 	.word	0x00000000
        /*42b0*/ 	.short	0x010a
        /*42b2*/ 	.byte	0x3f
	.zero		1


	//   ....[29]....
        /*42b4*/ 	.word	0x00023530
        /*42b8*/ 	.word	0x00000003
        /*42bc*/ 	.word	0x00000000
        /*42c0*/ 	.short	0x010a
        /*42c2*/ 	.byte	0x3f
	.zero		1


	//   ....[30]....
        /*42c4*/ 	.word	0x00023580
        /*42c8*/ 	.word	0x00000003
        /*42cc*/ 	.word	0x00000000
        /*42d0*/ 	.short	0x010a
        /*42d2*/ 	.byte	0x3f
	.zero		1


	//   ....[31]....
        /*42d4*/ 	.word	0x000235d0
        /*42d8*/ 	.word	0x00000003
        /*42dc*/ 	.word	0x00000000
        /*42e0*/ 	.short	0x010a
        /*42e2*/ 	.byte	0x3f
	.zero		1


	//----- nvinfo : EIATTR_NUM_MBARRIERS
	.align		4
.L_37:
        /*42e4*/ 	.byte	0x03, 0x38
        /*42e6*/ 	.short	0x000c


	//----- nvinfo : EIATTR_EXIT_INSTR_OFFSETS
	.align		4
        /*42e8*/ 	.byte	0x04, 0x1c
        /*42ea*/ 	.short	(.L_39 - .L_38)


	//   ....[0]....
.L_38:
        /*42ec*/ 	.word	0x00000660


	//   ....[1]....
        /*42f0*/ 	.word	0x00000f80


	//   ....[2]....
        /*42f4*/ 	.word	0x00021b30


	//   ....[3]....
        /*42f8*/ 	.word	0x000221a0


	//   ....[4]....
        /*42fc*/ 	.word	0x000232d0


	//----- nvinfo : EIATTR_MAX_THREADS
	.align		4
.L_39:
        /*4300*/ 	.byte	0x04, 0x05
        /*4302*/ 	.short	(.L_41 - .L_40)
.L_40:
        /*4304*/ 	.word	0x00000180
        /*4308*/ 	.word	0x00000001
        /*430c*/ 	.word	0x00000001


	//----- nvinfo : EIATTR_CRS_STACK_SIZE
	.align		4
.L_41:
        /*4310*/ 	.byte	0x04, 0x1e
        /*4312*/ 	.short	(.L_43 - .L_42)
.L_42:
        /*4314*/ 	.word	0x00000000


	//----- nvinfo : EIATTR_CBANK_PARAM_SIZE
	.align		4
.L_43:
        /*4318*/ 	.byte	0x03, 0x19
        /*431a*/ 	.short	0x0470


	//----- nvinfo : EIATTR_PARAM_CBANK
	.align		4
        /*431c*/ 	.byte	0x04, 0x0a
        /*431e*/ 	.short	(.L_45 - .L_44)
	.align		4
.L_44:
        /*4320*/ 	.word	index@(.nv.constant0._ZN7cutlass13device_kernelINS_4gemm6kernel13GemmUniversalIN4cute5tupleIJiiiiEEENS1_10collective13CollectiveMmaINS1_34MainloopSm90TmaGmmaWarpSpecializedILi5ENS5_IJNS4_1CILi1EEESB_SB_EEENS1_35KernelTmaWarpSpecializedCooperativeEEENS5_IJNSA_ILi384EEENSA_ILi256EEENSA_ILi32EEEEEENS_6half_tENS5_IJlSB_lEEESJ_SK_NS4_8TiledMMAINS4_8MMA_AtomIJNS4_4SM904GMMA26MMA_64x256x16_F32F16F16_SSILNSO_5MajorE0ELSQ_0ELNSO_7ScaleInE1ELSR_1EEEEEENS4_6LayoutINS5_IJNSA_ILi2EEESB_SB_EEENS5_IJSB_NSA_ILi0EEESX_EEEEENS5_IJNS4_10UnderscoreES10_S10_EEEEENS4_13SM90_TMA_LOADENS4_14ComposedLayoutINS4_7SwizzleILi2ELi4ELi3EEENS4_18smem_ptr_flag_bitsILi16EEENSU_INS5_IJNSA_ILi8EEESH_EEENS5_IJSH_SB_EEEEEEEvNS4_8identityES13_S1D_vS1E_EENS_8epilogue10collective6detail29Sm90TmaWarpSpecializedAdapterINS1H_15DefaultEpilogueISJ_SK_SK_NS1G_6thread17LinearCombinationISJ_Li1EffLNS1L_9ScaleType4KindE0ELNS_15FloatRoundStyleE2ESJ_EENS1_15EpilogueDefaultEEEEEvvEEEEvNT_6ParamsE)
        /*4324*/ 	.short	0x0210
        /*4326*/ 	.short	0x0470


	//----- nvinfo : EIATTR_SW_WAR
	.align		4
.L_45:
        /*4328*/ 	.byte	0x04, 0x36
        /*432a*/ 	.short	(.L_47 - .L_46)
.L_46:
        /*432c*/ 	.word	0x00000008
.L_47:


//--------------------- .nv.callgraph             --------------------------
	.section	.nv.callgraph,"",@"SHT_CUDA_CALLGRAPH"
	.align	4
	.sectionentsize	8
	.align		4
        /*0000*/ 	.word	0x00000000
	.align		4
        /*0004*/ 	.word	0xffffffff
	.align		4
        /*0008*/ 	.word	index@(_ZN7cutlass13device_kernelINS_4gemm6kernel13GemmUniversalIN4cute5tupleIJiiiiEEENS1_10collective13CollectiveMmaINS1_34MainloopSm90TmaGmmaWarpSpecializedILi5ENS5_IJNS4_1CILi1EEESB_SB_EEENS1_35KernelTmaWarpSpecializedCooperativeEEENS5_IJNSA_ILi384EEENSA_ILi256EEENSA_ILi32EEEEEENS_6half_tENS5_IJlSB_lEEESJ_SK_NS4_8TiledMMAINS4_8MMA_AtomIJNS4_4SM904GMMA26MMA_64x256x16_F32F16F16_SSILNSO_5MajorE0ELSQ_0ELNSO_7ScaleInE1ELSR_1EEEEEENS4_6LayoutINS5_IJNSA_ILi2EEESB_SB_EEENS5_IJSB_NSA_ILi0EEESX_EEEEENS5_IJNS4_10UnderscoreES10_S10_EEEEENS4_13SM90_TMA_LOADENS4_14ComposedLayoutINS4_7SwizzleILi2ELi4ELi3EEENS4_18smem_ptr_flag_bitsILi16EEENSU_INS5_IJNSA_ILi8EEESH_EEENS5_IJSH_SB_EEEEEEEvNS4_8identityES13_S1D_vS1E_EENS_8epilogue10collective6detail29Sm90TmaWarpSpecializedAdapterINS1H_15DefaultEpilogueISJ_SK_SK_NS1G_6thread17LinearCombinationISJ_Li1EffLNS1L_9ScaleType4KindE0ELNS_15FloatRoundStyleE2ESJ_EENS1_15EpilogueDefaultEEEEEvvEEEEvNT_6ParamsE)
	.align		4
        /*000c*/ 	.word	index@(__assertfail)
	.align		4
        /*0010*/ 	.word	0x00000000
	.align		4
        /*0014*/ 	.word	0xfffffffe
	.align		4
        /*0018*/ 	.word	0x00000000
	.align		4
        /*001c*/ 	.word	0xfffffffd
	.align		4
        /*0020*/ 	.word	0x00000000
	.align		4
        /*0024*/ 	.word	0xfffffffc


//--------------------- .nv.constant4             --------------------------
	.section	.nv.constant4,"a",@progbits
	.align	8
	.align		8
.nv.constant4:
        /*0000*/ 	.dword	__assertfail
	.align		8
        /*0008*/ 	.dword	__unnamed_1
	.align		8
        /*0010*/ 	.dword	_ZN39_INTERNAL_579bb012_4_k_cu_8ececf62_64224cuda3std3__45__cpo5beginE
	.align		8
        /*0018*/ 	.dword	_ZN39_INTERNAL_579bb012_4_k_cu_8ececf62_64224cuda3std3__45__cpo3endE
	.align		8
        /*0020*/ 	.dword	_ZN39_INTERNAL_579bb012_4_k_cu_8ececf62_64224cuda3std3__45__cpo6cbeginE
	.align		8
        /*0028*/ 	.dword	_ZN39_INTERNAL_579bb012_4_k_cu_8ececf62_64224cuda3std3__45__cpo4cendE
	.align		8
        /*0030*/ 	.dword	_ZN39_INTERNAL_579bb012_4_k_cu_8ececf62_64224cuda3std3__441_GLOBAL__N__579bb012_4_k_cu_8ececf62_64226ignoreE
	.align		8
        /*0038*/ 	.dword	_ZN39_INTERNAL_579bb012_4_k_cu_8ececf62_64224cuda3std3__419piecewise_constructE
	.align		8
        /*0040*/ 	.dword	_ZN39_INTERNAL_579bb012_4_k_cu_8ececf62_64224cuda3std3__48in_placeE
	.align		8
        /*0048*/ 	.dword	_ZN39_INTERNAL_579bb012_4_k_cu_8ececf62_64224cuda3std6ranges3__45__cpo4swapE
	.align		8
        /*0050*/ 	.dword	_ZN39_INTERNAL_579bb012_4_k_cu_8ececf62_64224cuda3std6ranges3__45__cpo9iter_moveE
	.align		8
        /*0058*/ 	.dword	_ZN39_INTERNAL_579bb012_4_k_cu_8ececf62_64224cute7productE
	.align		8
        /*0060*/ 	.dword	_ZN39_INTERNAL_579bb012_4_k_cu_8ececf62_64224cute1_E
	.align		8
        /*0068*/ 	.dword	$str$22
	.align		8
        /*0070*/ 	.dword	$str$23


//--------------------- .text._ZN7cutlass13device_kernelINS_4gemm6kernel13GemmUniversalIN4cute5tupleIJiiiiEEENS1_10collective13CollectiveMmaINS1_34MainloopSm90TmaGmmaWarpSpecializedILi5ENS5_IJNS4_1CILi1EEESB_SB_EEENS1_35KernelTmaWarpSpecializedCooperativeEEENS5_IJNSA_ILi384EEENSA_ILi256EEENSA_ILi32EEEEEENS_6half_tENS5_IJlSB_lEEESJ_SK_NS4_8TiledMMAINS4_8MMA_AtomIJNS4_4SM904GMMA26MMA_64x256x16_F32F16F16_SSILNSO_5MajorE0ELSQ_0ELNSO_7ScaleInE1ELSR_1EEEEEENS4_6LayoutINS5_IJNSA_ILi2EEESB_SB_EEENS5_IJSB_NSA_ILi0EEESX_EEEEENS5_IJNS4_10UnderscoreES10_S10_EEEEENS4_13SM90_TMA_LOADENS4_14ComposedLayoutINS4_7SwizzleILi2ELi4ELi3EEENS4_18smem_ptr_flag_bitsILi16EEENSU_INS5_IJNSA_ILi8EEESH_EEENS5_IJSH_SB_EEEEEEEvNS4_8identityES13_S1D_vS1E_EENS_8epilogue10collective6detail29Sm90TmaWarpSpecializedAdapterINS1H_15DefaultEpilogueISJ_SK_SK_NS1G_6thread17LinearCombinationISJ_Li1EffLNS1L_9ScaleType4KindE0ELNS_15FloatRoundStyleE2ESJ_EENS1_15EpilogueDefaultEEEEEvvEEEEvNT_6ParamsE --------------------------
	.section	.text._ZN7cutlass13device_kernelINS_4gemm6kernel13GemmUniversalIN4cute5tupleIJiiiiEEENS1_10collective13CollectiveMmaINS1_34MainloopSm90TmaGmmaWarpSpecializedILi5ENS5_IJNS4_1CILi1EEESB_SB_EEENS1_35KernelTmaWarpSpecializedCooperativeEEENS5_IJNSA_ILi384EEENSA_ILi256EEENSA_ILi32EEEEEENS_6half_tENS5_IJlSB_lEEESJ_SK_NS4_8TiledMMAINS4_8MMA_AtomIJNS4_4SM904GMMA26MMA_64x256x16_F32F16F16_SSILNSO_5MajorE0ELSQ_0ELNSO_7ScaleInE1ELSR_1EEEEEENS4_6LayoutINS5_IJNSA_ILi2EEESB_SB_EEENS5_IJSB_NSA_ILi0EEESX_EEEEENS5_IJNS4_10UnderscoreES10_S10_EEEEENS4_13SM90_TMA_LOADENS4_14ComposedLayoutINS4_7SwizzleILi2ELi4ELi3EEENS4_18smem_ptr_flag_bitsILi16EEENSU_INS5_IJNSA_ILi8EEESH_EEENS5_IJSH_SB_EEEEEEEvNS4_8identityES13_S1D_vS1E_EENS_8epilogue10collective6detail29Sm90TmaWarpSpecializedAdapterINS1H_15DefaultEpilogueISJ_SK_SK_NS1G_6thread17LinearCombinationISJ_Li1EffLNS1L_9ScaleType4KindE0ELNS_15FloatRoundStyleE2ESJ_EENS1_15EpilogueDefaultEEEEEvvEEEEvNT_6ParamsE,"ax",@progbits
	.align	128
.text._ZN7cutlass13device_kernelINS_4gemm6kernel13GemmUniversalIN4cute5tupleIJiiiiEEENS1_10collective13CollectiveMmaINS1_34MainloopSm90TmaGmmaWarpSpecializedILi5ENS5_IJNS4_1CILi1EEESB_SB_EEENS1_35KernelTmaWarpSpecializedCooperativeEEENS5_IJNSA_ILi384EEENSA_ILi256EEENSA_ILi32EEEEEENS_6half_tENS5_IJlSB_lEEESJ_SK_NS4_8TiledMMAINS4_8MMA_AtomIJNS4_4SM904GMMA26MMA_64x256x16_F32F16F16_SSILNSO_5MajorE0ELSQ_0ELNSO_7ScaleInE1ELSR_1EEEEEENS4_6LayoutINS5_IJNSA_ILi2EEESB_SB_EEENS5_IJSB_NSA_ILi0EEESX_EEEEENS5_IJNS4_10UnderscoreES10_S10_EEEEENS4_13SM90_TMA_LOADENS4_14ComposedLayoutINS4_7SwizzleILi2ELi4ELi3EEENS4_18smem_ptr_flag_bitsILi16EEENSU_INS5_IJNSA_ILi8EEESH_EEENS5_IJSH_SB_EEEEEEEvNS4_8identityES13_S1D_vS1E_EENS_8epilogue10collective6detail29Sm90TmaWarpSpecializedAdapterINS1H_15DefaultEpilogueISJ_SK_SK_NS1G_6thread17LinearCombinationISJ_Li1EffLNS1L_9ScaleType4KindE0ELNS_15FloatRoundStyleE2ESJ_EENS1_15EpilogueDefaultEEEEEvvEEEEvNT_6ParamsE:
        .type           _ZN7cutlass13device_kernelINS_4gemm6kernel13GemmUniversalIN4cute5tupleIJiiiiEEENS1_10collective13CollectiveMmaINS1_34MainloopSm90TmaGmmaWarpSpecializedILi5ENS5_IJNS4_1CILi1EEESB_SB_EEENS1_35KernelTmaWarpSpecializedCooperativeEEENS5_IJNSA_ILi384EEENSA_ILi256EEENSA_ILi32EEEEEENS_6half_tENS5_IJlSB_lEEESJ_SK_NS4_8TiledMMAINS4_8MMA_AtomIJNS4_4SM904GMMA26MMA_64x256x16_F32F16F16_SSILNSO_5MajorE0ELSQ_0ELNSO_7ScaleInE1ELSR_1EEEEEENS4_6LayoutINS5_IJNSA_ILi2EEESB_SB_EEENS5_IJSB_NSA_ILi0EEESX_EEEEENS5_IJNS4_10UnderscoreES10_S10_EEEEENS4_13SM90_TMA_LOADENS4_14ComposedLayoutINS4_7SwizzleILi2ELi4ELi3EEENS4_18smem_ptr_flag_bitsILi16EEENSU_INS5_IJNSA_ILi8EEESH_EEENS5_IJSH_SB_EEEEEEEvNS4_8identityES13_S1D_vS1E_EENS_8epilogue10collective6detail29Sm90TmaWarpSpecializedAdapterINS1H_15DefaultEpilogueISJ_SK_SK_NS1G_6thread17LinearCombinationISJ_Li1EffLNS1L_9ScaleType4KindE0ELNS_15FloatRoundStyleE2ESJ_EENS1_15EpilogueDefaultEEEEEvvEEEEvNT_6ParamsE,@function
        .size           _ZN7cutlass13device_kernelINS_4gemm6kernel13GemmUniversalIN4cute5tupleIJiiiiEEENS1_10collective13CollectiveMmaINS1_34MainloopSm90TmaGmmaWarpSpecializedILi5ENS5_IJNS4_1CILi1EEESB_SB_EEENS1_35KernelTmaWarpSpecializedCooperativeEEENS5_IJNSA_ILi384EEENSA_ILi256EEENSA_ILi32EEEEEENS_6half_tENS5_IJlSB_lEEESJ_SK_NS4_8TiledMMAINS4_8MMA_AtomIJNS4_4SM904GMMA26MMA_64x256x16_F32F16F16_SSILNSO_5MajorE0ELSQ_0ELNSO_7ScaleInE1ELSR_1EEEEEENS4_6LayoutINS5_IJNSA_ILi2EEESB_SB_EEENS5_IJSB_NSA_ILi0EEESX_EEEEENS5_IJNS4_10UnderscoreES10_S10_EEEEENS4_13SM90_TMA_LOADENS4_14ComposedLayoutINS4_7SwizzleILi2ELi4ELi3EEENS4_18smem_ptr_flag_bitsILi16EEENSU_INS5_IJNSA_ILi8EEESH_EEENS5_IJSH_SB_EEEEEEEvNS4_8identityES13_S1D_vS1E_EENS_8epilogue10collective6detail29Sm90TmaWarpSpecializedAdapterINS1H_15DefaultEpilogueISJ_SK_SK_NS1G_6thread17LinearCombinationISJ_Li1EffLNS1L_9ScaleType4KindE0ELNS_15FloatRoundStyleE2ESJ_EENS1_15EpilogueDefaultEEEEEvvEEEEvNT_6ParamsE,(.L_x_336 - _ZN7cutlass13device_kernelINS_4gemm6kernel13GemmUniversalIN4cute5tupleIJiiiiEEENS1_10collective13CollectiveMmaINS1_34MainloopSm90TmaGmmaWarpSpecializedILi5ENS5_IJNS4_1CILi1EEESB_SB_EEENS1_35KernelTmaWarpSpecializedCooperativeEEENS5_IJNSA_ILi384EEENSA_ILi256EEENSA_ILi32EEEEEENS_6half_tENS5_IJlSB_lEEESJ_SK_NS4_8TiledMMAINS4_8MMA_AtomIJNS4_4SM904GMMA26MMA_64x256x16_F32F16F16_SSILNSO_5MajorE0ELSQ_0ELNSO_7ScaleInE1ELSR_1EEEEEENS4_6LayoutINS5_IJNSA_ILi2EEESB_SB_EEENS5_IJSB_NSA_ILi0EEESX_EEEEENS5_IJNS4_10UnderscoreES10_S10_EEEEENS4_13SM90_TMA_LOADENS4_14ComposedLayoutINS4_7SwizzleILi2ELi4ELi3EEENS4_18smem_ptr_flag_bitsILi16EEENSU_INS5_IJNSA_ILi8EEESH_EEENS5_IJSH_SB_EEEEEEEvNS4_8identityES13_S1D_vS1E_EENS_8epilogue10collective6detail29Sm90TmaWarpSpecializedAdapterINS1H_15DefaultEpilogueISJ_SK_SK_NS1G_6thread17LinearCombinationISJ_Li1EffLNS1L_9ScaleType4KindE0ELNS_15FloatRoundStyleE2ESJ_EENS1_15EpilogueDefaultEEEEEvvEEEEvNT_6ParamsE)
        .other          _ZN7cutlass13device_kernelINS_4gemm6kernel13GemmUniversalIN4cute5tupleIJiiiiEEENS1_10collective13CollectiveMmaINS1_34MainloopSm90TmaGmmaWarpSpecializedILi5ENS5_IJNS4_1CILi1EEESB_SB_EEENS1_35KernelTmaWarpSpecializedCooperativeEEENS5_IJNSA_ILi384EEENSA_ILi256EEENSA_ILi32EEEEEENS_6half_tENS5_IJlSB_lEEESJ_SK_NS4_8TiledMMAINS4_8MMA_AtomIJNS4_4SM904GMMA26MMA_64x256x16_F32F16F16_SSILNSO_5MajorE0ELSQ_0ELNSO_7ScaleInE1ELSR_1EEEEEENS4_6LayoutINS5_IJNSA_ILi2EEESB_SB_EEENS5_IJSB_NSA_ILi0EEESX_EEEEENS5_IJNS4_10UnderscoreES10_S10_EEEEENS4_13SM90_TMA_LOADENS4_14ComposedLayoutINS4_7SwizzleILi2ELi4ELi3EEENS4_18smem_ptr_flag_bitsILi16EEENSU_INS5_IJNSA_ILi8EEESH_EEENS5_IJSH_SB_EEEEEEEvNS4_8identityES13_S1D_vS1E_EENS_8epilogue10collective6detail29Sm90TmaWarpSpecializedAdapterINS1H_15DefaultEpilogueISJ_SK_SK_NS1G_6thread17LinearCombinationISJ_Li1EffLNS1L_9ScaleType4KindE0ELNS_15FloatRoundStyleE2ESJ_EENS1_15EpilogueDefaultEEEEEvvEEEEvNT_6ParamsE,@"STO_CUDA_ENTRY STV_DEFAULT"
_ZN7cutlass13device_kernelINS_4gemm6kernel13GemmUniversalIN4cute5tupleIJiiiiEEENS1_10collective13CollectiveMmaINS1_34MainloopSm90TmaGmmaWarpSpecializedILi5ENS5_IJNS4_1CILi1EEESB_SB_EEENS1_35KernelTmaWarpSpecializedCooperativeEEENS5_IJNSA_ILi384EEENSA_ILi256EEENSA_ILi32EEEEEENS_6half_tENS5_IJlSB_lEEESJ_SK_NS4_8TiledMMAINS4_8MMA_AtomIJNS4_4SM904GMMA26MMA_64x256x16_F32F16F16_SSILNSO_5MajorE0ELSQ_0ELNSO_7ScaleInE1ELSR_1EEEEEENS4_6LayoutINS5_IJNSA_ILi2EEESB_SB_EEENS5_IJSB_NSA_ILi0EEESX_EEEEENS5_IJNS4_10UnderscoreES10_S10_EEEEENS4_13SM90_TMA_LOADENS4_14ComposedLayoutINS4_7SwizzleILi2ELi4ELi3EEENS4_18smem_ptr_flag_bitsILi16EEENSU_INS5_IJNSA_ILi8EEESH_EEENS5_IJSH_SB_EEEEEEEvNS4_8identityES13_S1D_vS1E_EENS_8epilogue10collective6detail29Sm90TmaWarpSpecializedAdapterINS1H_15DefaultEpilogueISJ_SK_SK_NS1G_6thread17LinearCombinationISJ_Li1EffLNS1L_9ScaleType4KindE0ELNS_15FloatRoundStyleE2ESJ_EENS1_15EpilogueDefaultEEEEEvvEEEEvNT_6ParamsE:
[----:B------:R-:W0:Y:S02]  /*0000*/  LDC R1, c[0x0][0x28] ;  /* 0x00000a00ff017b82 */ /* 0x000e240000000800 */
[----:B0-----:R-:W-:Y:S01]  /*0010*/  VIADD R1, R1, 0xfffff540 ;  /* 0xfffff54001017836 */ /* 0x001fe20000000000 */
[----:B------:R-:W0:Y:S01]  /*0020*/  S2R R2, SR_TID.X ;  /* 0x0000000000027919 */ /* 0x000e220000002100 */
[----:B------:R-:W-:Y:S01]  /*0030*/  ELECT P0, URZ, PT ;  /* 0x00000000003f782f */ /* 0x000fe20003800000 */
[----:B------:R-:W-:Y:S01]  /*0040*/  BSSY B0, `(.L_x_0) ;  /* 0x0000015000007945 */ /* 0x000fe20003800000 */
[--C-:B0-----:R-:W-:Y:S02]  /*0050*/  SHF.R.U32.HI R0, RZ, 0x5, R2.reuse ;  /* 0x00000005ff007819 */ /* 0x101fe40000011602 */
[----:B------:R-:W-:-:S03]  /*0060*/  SHF.R.U32.HI R2, RZ, 0x7, R2 ;  /* 0x00000007ff027819 */ /* 0x000fc60000011602 */
[----:B------:R-:W0:Y:S04]  /*0070*/  SHFL.IDX PT, R3, R0, RZ, 0x1f ;  /* 0x00001fff00037589 */ /* 0x000e2800000e0000 */
[----:B------:R-:W1:Y:S01]  /*0080*/  SHFL.IDX PT, R2, R2, RZ, 0x1f ;  /* 0x00001fff02027589 */ /* 0x000e6200000e0000 */
[----:B0-----:R-:W-:Y:S02]  /*0090*/  R2UR UR4, R3 ;  /* 0x00000000030472ca */ /* 0x001fe400000e0000 */
[----:B-1----:R-:W-:-:S11]  /*00a0*/  R2UR UR6, R2 ;  /* 0x00000000020672ca */ /* 0x002fd600000e0000 */
[----:B------:R-:W-:Y:S02]  /*00b0*/  USHF.R.S32.HI UR5, URZ, 0x1f, UR4 ;  /* 0x0000001f3f057899 */ /* 0x000fe40008011404 */
[----:B------:R-:W-:Y:S02]  /*00c0*/  ISETP.NE.OR P0, PT, RZ, UR4, !P0 ;  /* 0x00000004ff007c0c */ /* 0x000fe4000c705670 */
[----:B------:R-:W-:-:S04]  /*00d0*/  ULEA.HI UR5, UR5, UR4, URZ, 0x2 ;  /* 0x0000000405057291 */ /* 0x000fc8000f8f103f */
[----:B------:R-:W-:-:S04]  /*00e0*/  ULOP3.LUT UR5, UR5, 0xfffffffc, URZ, 0xc0, !UPT ;  /* 0xfffffffc05057892 */ /* 0x000fc8000f8ec03f */
[----:B------:R-:W-:-:S03]  /*00f0*/  UIADD3 UR8, UR4, -UR5, URZ ;  /* 0x8000000504087290 */ /* 0x000fc6000fffe03f */
[----:B------:R-:W-:Y:S09]  /*0100*/  @P0 BRA `(.L_x_1) ;  /* 0x0000000000200947 */ /* 0x000ff20003800000 */
[----:B------:R-:W-:Y:S02]  /*0110*/  ULDC.64 UR4, c[0x0][0x198] ;  /* 0x0000660000047ab9 */ /* 0x000fe40000000a00 */
[----:B------:R-:W-:Y:S02]  /*0120*/  UIADD3 UR10, UP0, UR4, 0xf0, URZ ;  /* 0x000000f0040a7890 */ /* 0x000fe4000ff1e03f */
[----:B------:R-:W-:Y:S02]  /*0130*/  UIADD3 UR4, UP1, UR4, 0x1f0, URZ ;  /* 0x000001f004047890 */ /* 0x000fe4000ff3e03f */
[----:B------:R-:W-:Y:S02]  /*0140*/  UIADD3.X UR11, URZ, UR5, URZ, UP0, !UPT ;  /* 0x000000053f0b7290 */ /* 0x000fe400087fe43f */
[----:B------:R-:W-:-:S07]  /*0150*/  UIADD3.X UR5, URZ, UR5, URZ, UP1, !UPT ;  /* 0x000000053f057290 */ /* 0x000fce0008ffe43f */
[----:B------:R0:W-:Y:S02]  /*0160*/  UTMACCTL.PF [UR10] ;  /* 0x000000000a0079b9 */ /* 0x0001e40008040000 */
[----:B------:R0:W-:Y:S02]  /*0170*/  UTMACCTL.PF [UR4] ;  /* 0x00000000040079b9 */ /* 0x0001e40008040000 */
[----:B0-----:R-:W-:Y:S01]  /*0180*/  NOP ;  /* 0x0000000000007918 */ /* 0x001fe20000000000 */
.L_x_1:
[----:B------:R-:W-:Y:S05]  /*0190*/  BSYNC B0 ;  /* 0x0000000000007941 */ /* 0x000fea0003800000 */
.L_x_0:
[----:B------:R-:W0:Y:S01]  /*01a0*/  SHFL.IDX PT, R2, R0, RZ, 0x1f ;  /* 0x00001fff00027589 */ /* 0x000e2200000e0000 */
[----:B------:R-:W-:Y:S01]  /*01b0*/  UISETP.NE.AND UP0, UPT, UR8, 0x3, UPT ;  /* 0x000000030800788c */ /* 0x000fe2000bf05270 */
[----:B------:R-:W-:Y:S01]  /*01c0*/  ISETP.NE.AND P1, PT, RZ, UR6, PT ;  /* 0x00000006ff007c0c */ /* 0x000fe2000bf25270 */
[----:B------:R-:W-:Y:S02]  /*01d0*/  UIADD3 UR10, UR6, -0x1, URZ ;  /* 0xffffffff060a7890 */ /* 0x000fe4000fffe03f */
[----:B------:R-:W-:Y:S02]  /*01e0*/  UISETP.EQ.OR UP0, UPT, UR8, URZ, !UP0 ;  /* 0x0000003f0800728c */ /* 0x000fe4000c702670 */
[----:B------:R-:W-:Y:S02]  /*01f0*/  UISETP.GE.U32.AND UP1, UPT, UR10, 0x2, UPT ;  /* 0x000000020a00788c */ /* 0x000fe4000bf26070 */
[----:B------:R-:W-:-:S04]  /*0200*/  UISETP.EQ.AND UP0, UPT, UR6, URZ, UP0 ;  /* 0x0000003f0600728c */ /* 0x000fc80008702270 */
[----:B------:R-:W-:-:S04]  /*0210*/  USEL UR40, URZ, 0x1, !UP0 ;  /* 0x000000013f287887 */ /* 0x000fc8000c000000 */
[----:B------:R-:W-:Y:S01]  /*0220*/  USEL UR40, UR40, 0x2, UP1 ;  /* 0x0000000228287887 */ /* 0x000fe20008800000 */
[----:B0-----:R-:W-:-:S13]  /*0230*/  ISETP.NE.AND P0, PT, R2, RZ, PT ;  /* 0x000000ff0200720c */ /* 0x001fda0003f05270 */
[----:B------:R-:W-:Y:S05]  /*0240*/  @P0 BRA `(.L_x_2) ;  /* 0x0000000000600947 */ /* 0x000fea0003800000 */
[----:B------:R-:W0:Y:S01]  /*0250*/  S2UR UR9, SR_CgaCtaId ;  /* 0x00000000000979c3 */ /* 0x000e220000008800 */
[----:B------:R-:W-:Y:S01]  /*0260*/  UMOV UR4, 0x400 ;  /* 0x0000040000047882 */ /* 0x000fe20000000000 */
[----:B------:R-:W-:Y:S01]  /*0270*/  UMOV UR5, 0x1 ;  /* 0x0000000100057882 */ /* 0x000fe20000000000 */
[----:B------:R-:W-:Y:S01]  /*0280*/  UMOV UR6, 0x100 ;  /* 0x0000010000067882 */ /* 0x000fe20000000000 */
[----:B------:R-:W-:Y:S01]  /*0290*/  ELECT P0, URZ, PT ;  /* 0x00000000003f782f */ /* 0x000fe20003800000 */
[----:B------:R-:W-:-:S04]  /*02a0*/  UIADD3 UR6, -UR6, 0x100000, URZ ;  /* 0x0010000006067890 */ /* 0x000fc8000fffe13f */
[----:B------:R-:W-:Y:S02]  /*02b0*/  USHF.L.U32 UR7, UR6, 0xb, URZ ;  /* 0x0000000b06077899 */ /* 0x000fe4000800063f */
[----:B------:R-:W-:Y:S02]  /*02c0*/  USHF.L.U32 UR6, UR6, 0x1, URZ ;  /* 0x0000000106067899 */ /* 0x000fe4000800063f */
[----:B0-----:R-:W-:Y:S02]  /*02d0*/  ULEA UR9, UR9, UR4, 0x18 ;  /* 0x0000000409097291 */ /* 0x001fe4000f8ec03f */
[----:B------:R-:W-:-:S04]  /*02e0*/  UIADD3 UR4, -UR5, 0x100000, URZ ;  /* 0x0010000005047890 */ /* 0x000fc8000fffe13f */
[----:B------:R-:W-:Y:S02]  /*02f0*/  USHF.L.U32 UR5, UR4, 0xb, URZ ;  /* 0x0000000b04057899 */ /* 0x000fe4000800063f */
[----:B------:R-:W-:Y:S01]  /*0300*/  USHF.L.U32 UR4, UR4, 0x1, URZ ;  /* 0x0000000104047899 */ /* 0x000fe2000800063f */
[----:B------:R-:W0:Y:S11]  /*0310*/  FENCE.VIEW.ASYNC.S ;  /* 0x00000000000073c6 */ /* 0x000e360000000000 */
[----:B0-----:R0:W1:Y:S01]  /*0320*/  SYNCS.EXCH.64 URZ, [UR9], UR4 ;  /* 0x00000004093f75b2 */ /* 0x0010620008000100 */
[----:B------:R0:W2:Y:S01]  /*0330*/  SYNCS.EXCH.64 URZ, [UR9+0x28], UR6 ;  /* 0x00002806093f75b2 */ /* 0x0000a20008000100 */
[----:B------:R0:W3:Y:S01]  /*0340*/  SYNCS.EXCH.64 URZ, [UR9+0x8], UR4 ;  /* 0x00000804093f75b2 */ /* 0x0000e20008000100 */
[----:B------:R0:W4:Y:S01]  /*0350*/  SYNCS.EXCH.64 URZ, [UR9+0x30], UR6 ;  /* 0x00003006093f75b2 */ /* 0x0001220008000100 */
[----:B------:R0:W0:Y:S01]  /*0360*/  SYNCS.EXCH.64 URZ, [UR9+0x10], UR4 ;  /* 0x00001004093f75b2 */ /* 0x0000220008000100 */
[----:B------:R0:W0:Y:S01]  /*0370*/  SYNCS.EXCH.64 URZ, [UR9+0x38], UR6 ;  /* 0x00003806093f75b2 */ /* 0x0000220008000100 */
[----:B------:R0:W0:Y:S01]  /*0380*/  SYNCS.EXCH.64 URZ, [UR9+0x18], UR4 ;  /* 0x00001804093f75b2 */ /* 0x0000220008000100 */
[----:B------:R0:W0:Y:S01]  /*0390*/  SYNCS.EXCH.64 URZ, [UR9+0x40], UR6 ;  /* 0x00004006093f75b2 */ /* 0x0000220008000100 */
[----:B------:R0:W0:Y:S01]  /*03a0*/  SYNCS.EXCH.64 URZ, [UR9+0x20], UR4 ;  /* 0x00002004093f75b2 */ /* 0x0000220008000100 */
[----:B------:R0:W0:Y:S01]  /*03b0*/  SYNCS.EXCH.64 URZ, [UR9+0x48], UR6 ;  /* 0x00004806093f75b2 */ /* 0x0000220008000100 */
[----:B------:R-:W-:Y:S01]  /*03c0*/  NOP ;  /* 0x0000000000007918 */ /* 0x000fe20000000000 */
.L_x_2:
[----:B------:R-:W5:Y:S01]  /*03d0*/  SHFL.IDX PT, R0, R0, RZ, 0x1f ;  /* 0x00001fff00007589 */ /* 0x000f6200000e0000 */
[----:B------:R-:W1:Y:S01]  /*03e0*/  LDC R2, c[0x0][0x65c] ;  /* 0x00019700ff027b82 */ /* 0x000e620000000800 */
[----:B------:R-:W-:Y:S01]  /*03f0*/  ELECT P0, URZ, PT ;  /* 0x00000000003f782f */ /* 0x000fe20003800000 */
[----:B------:R-:W-:Y:S01]  /*0400*/  IMAD.MOV.U32 R5, RZ, RZ, RZ ;  /* 0x000000ffff057224 */ /* 0x000fe200078e00ff */
[----:B------:R-:W2:Y:S01]  /*0410*/  S2R R4, SR_CTAID.X ;  /* 0x0000000000047919 */ /* 0x000ea20000002500 */
[----:B0-----:R-:W-:Y:S01]  /*0420*/  UMOV UR4, 0x20 ;  /* 0x0000002000047882 */ /* 0x001fe20000000000 */
[----:B------:R-:W-:Y:S01]  /*0430*/  NOP ;  /* 0x0000000000007918 */ /* 0x000fe20000000000 */
[----:B------:R-:W-:Y:S01]  /*0440*/  NOP ;  /* 0x0000000000007918 */ /* 0x000fe20000000000 */
[----:B-----5:R-:W-:Y:S02]  /*0450*/  ISETP.NE.OR P0, PT, R0, RZ, !P0 ;  /* 0x000000ff0000720c */ /* 0x020fe40004705670 */
[----:B-1----:R-:W-:Y:S01]  /*0460*/  ISETP.NE.AND P2, PT, R2, 0x1, PT ;  /* 0x000000010200780c */ /* 0x002fe20003f45270 */
[----:B------:R-:W0:Y:S10]  /*0470*/  S2R R0, SR_CTAID.Y ;  /* 0x0000000000007919 */ /* 0x000e340000002600 */
[----:B------:R-:W-:Y:S01]  /*0480*/  VOTEU.ALL UP0, P0 ;  /* 0x00000000003f7886 */ /* 0x000fe20000000000 */
[----:B------:R-:W-:Y:S01]  /*0490*/  VOTEU.ALL UP1, P0 ;  /* 0x00000000003f7886 */ /* 0x000fe20000020000 */
[----:B------:R-:W2:Y:S01]  /*04a0*/  @P2 LDC R7, c[0x0][0x10] ;  /* 0x00000400ff072b82 */ /* 0x000ea20000000800 */
[----:B------:R-:W-:-:S02]  /*04b0*/  @P2 IMAD.MOV.U32 R3, RZ, RZ, RZ ;  /* 0x000000ffff032224 */ /* 0x000fc400078e00ff */
[----:B------:R-:W-:Y:S01]  /*04c0*/  @P2 IMAD.MOV.U32 R11, RZ, RZ, RZ ;  /* 0x000000ffff0b2224 */ /* 0x000fe200078e00ff */
[----:B------:R-:W-:Y:S01]  /*04d0*/  @!UP0 UMOV UR6, 0x400 ;  /* 0x0000040000068882 */ /* 0x000fe20000000000 */
[----:B------:R-:W-:-:S04]  /*04e0*/  @!UP0 UIADD3 UR4, -UR4, 0x100000, URZ ;  /* 0x0010000004048890 */ /* 0x000fc8000fffe13f */
[----:B------:R-:W-:Y:S02]  /*04f0*/  @!UP0 USHF.L.U32 UR5, UR4, 0xb, URZ ;  /* 0x0000000b04058899 */ /* 0x000fe4000800063f */
[----:B------:R-:W-:Y:S01]  /*0500*/  @!UP0 USHF.L.U32 UR4, UR4, 0x1, URZ ;  /* 0x0000000104048899 */ /* 0x000fe2000800063f */
[----:B------:R-:W1:Y:S08]  /*0510*/  @!P2 LDC R9, c[0x0][0xc] ;  /* 0x00000300ff09ab82 */ /* 0x000e700000000800 */
[----:B------:R-:W5:Y:S01]  /*0520*/  @!UP0 S2UR UR7, SR_CgaCtaId ;  /* 0x00000000000789c3 */ /* 0x000f620000008800 */
[----:B0-----:R-:W-:-:S04]  /*0530*/  @P2 IMAD.MOV.U32 R2, RZ, RZ, R0 ;  /* 0x000000ffff022224 */ /* 0x001fc800078e0000 */
[----:B--2---:R-:W-:-:S04]  /*0540*/  @P2 IMAD.WIDE.U32 R6, R4, R7, R2 ;  /* 0x0000000704062225 */ /* 0x004fc800078e0002 */
[----:B------:R-:W-:Y:S02]  /*0550*/  @P2 IMAD.MOV.U32 R16, RZ, RZ, R6 ;  /* 0x000000ffff102224 */ /* 0x000fe400078e0006 */
[----:B------:R-:W-:Y:S02]  /*0560*/  @P2 IMAD.IADD R17, R7, 0x1, R11 ;  /* 0x0000000107112824 */ /* 0x000fe400078e020b */
[----:B-1----:R-:W-:-:S04]  /*0570*/  @!P2 IMAD.WIDE.U32 R2, R9, R0, R4 ;  /* 0x000000000902a225 */ /* 0x002fc800078e0004 */
[----:B------:R-:W-:Y:S02]  /*0580*/  @!P2 IMAD.MOV.U32 R16, RZ, RZ, R2 ;  /* 0x000000ffff10a224 */ /* 0x000fe400078e0002 */
[----:B------:R-:W-:Y:S01]  /*0590*/  @!P2 IMAD.MOV.U32 R17, RZ, RZ, R3 ;  /* 0x000000ffff11a224 */ /* 0x000fe200078e0003 */
[----:B-----5:R-:W-:Y:S02]  /*05a0*/  @!UP0 ULEA UR6, UR7, UR6, 0x18 ;  /* 0x0000000607068291 */ /* 0x020fe4000f8ec03f */
[----:B------:R0:W-:Y:S01]  /*05b0*/  STL [R1+0x404], R16 ;  /* 0x0004041001007387 */ /* 0x0001e20000100800 */
[----:B------:R-:W-:-:S03]  /*05c0*/  VOTEU.ALL UP0, P0 ;  /* 0x00000000003f7886 */ /* 0x000fc60000000000 */
[----:B------:R0:W-:Y:S04]  /*05d0*/  STL [R1+0x400], R17 ;  /* 0x0004001101007387 */ /* 0x0001e80000100800 */
[----:B------:R-:W1:Y:S02]  /*05e0*/  FENCE.VIEW.ASYNC.S ;  /* 0x00000000000073c6 */ /* 0x000e640000000000 */
[----:B-1----:R0:W3:Y:S01]  /*05f0*/  @!UP0 SYNCS.EXCH.64 URZ, [UR6+0x60], UR4 ;  /* 0x00006004063f85b2 */ /* 0x0020e20008000100 */
[----:B------:R0:W3:Y:S01]  /*0600*/  @!UP1 SYNCS.EXCH.64 URZ, [UR6+0x68], UR4 ;  /* 0x00006804063f95b2 */ /* 0x0000e20008000100 */
[----:B------:R-:W-:Y:S01]  /*0610*/  NOP ;  /* 0x0000000000007918 */ /* 0x000fe20000000000 */
[----:B---34-:R-:W-:Y:S06]  /*0620*/  BAR.SYNC.DEFER_BLOCKING 0x0 ;  /* 0x0000000000007b1d */ /* 0x018fec0000010000 */
[----:B0-----:R-:W-:Y:S05]  /*0630*/  @!P1 BRA `(.L_x_3) ;  /* 0x0000021400409947 */ /* 0x001fea0003800000 */
[----:B------:R-:W-:-:S06]  /*0640*/  UISETP.GT.U32.AND UP0, UPT, UR10, 0x1, UPT ;  /* 0x000000010a00788c */ /* 0x000fcc000bf04070 */
[----:B------:R-:W-:-:S13]  /*0650*/  PLOP3.LUT P0, PT, PT, PT, UP0, 0x80, 0x0 ;  /* 0x000000000000781c */ /* 0x000fda0003f0f008 */
[----:B------:R-:W-:Y:S05]  /*0660*/  @P0 EXIT ;  /* 0x000000000000094d */ /* 0x000fea0003800000 */
[----:B------:R-:W-:Y:S01]  /*0670*/  ULDC.64 UR4, c[0x0][0x650] ;  /* 0x0001940000047ab9 */ /* 0x000fe20000000a00 */
[----:B------:R-:W-:Y:S01]  /*0680*/  UMOV UR41, 0xffffffff ;  /* 0xffffffff00297882 */ /* 0x000fe20000000000 */
[----:B------:R-:W-:Y:S01]  /*0690*/  ISETP.GE.U32.AND P0, PT, R16, UR4, PT ;  /* 0x0000000410007c0c */ /* 0x000fe2000bf06070 */
[----:B------:R-:W-:Y:S01]  /*06a0*/  UMOV UR42, 0xffffffff ;  /* 0xffffffff002a7882 */ /* 0x000fe20000000000 */
[----:B------:R-:W-:Y:S01]  /*06b0*/  UMOV UR45, 0xffffffff ;  /* 0xffffffff002d7882 */ /* 0x000fe20000000000 */
[----:B------:R-:W-:Y:S02]  /*06c0*/  PRMT R6, RZ, 0x7610, R6 ;  /* 0x00007610ff067816 */ /* 0x000fe40000000006 */
[----:B------:R-:W-:-:S13]  /*06d0*/  ISETP.GE.U32.AND.EX P0, PT, R17, UR5, PT, P0 ;  /* 0x0000000511007c0c */ /* 0x000fda000bf06100 */
[----:B------:R-:W-:Y:S05]  /*06e0*/  @P0 BRA `(.L_x_4) ;  /* 0x00000004006c0947 */ /* 0x000fea0003800000 */
[----:B------:R-:W0:Y:S01]  /*06f0*/  LDC.64 R12, c[0x0][0x628] ;  /* 0x00018a00ff0c7b82 */ /* 0x000e220000000a00 */
[----:B------:R-:W-:Y:S02]  /*0700*/  IMAD.MOV.U32 R2, RZ, RZ, R16 ;  /* 0x000000ffff027224 */ /* 0x000fe400078e0010 */
[----:B------:R-:W-:-:S05]  /*0710*/  IMAD.MOV.U32 R3, RZ, RZ, R17 ;  /* 0x000000ffff037224 */ /* 0x000fca00078e0011 */
[----:B------:R-:W1:Y:S08]  /*0720*/  LDC R10, c[0x0][0x630] ;  /* 0x00018c00ff0a7b82 */ /* 0x000e700000000800 */
[----:B------:R-:W2:Y:S01]  /*0730*/  LDC.64 R14, c[0x0][0x620] ;  /* 0x00018800ff0e7b82 */ /* 0x000ea20000000a00 */
[----:B0-----:R-:W-:-:S04]  /*0740*/  ISETP.NE.U32.AND P0, PT, R12, RZ, PT ;  /* 0x000000ff0c00720c */ /* 0x001fc80003f05070 */
[----:B------:R-:W-:-:S13]  /*0750*/  ISETP.NE.AND.EX P0, PT, R13, RZ, PT, P0 ;  /* 0x000000ff0d00720c */ /* 0x000fda0003f05300 */
[----:B-12---:R-:W-:Y:S05]  /*0760*/  @!P0 BRA `(.L_x_5) ;  /* 0x0000000000288947 */ /* 0x006fea0003800000 */
[----:B------:R-:W0:Y:S02]  /*0770*/  LDC R9, c[0x0][0x634] ;  /* 0x00018d00ff097b82 */ /* 0x000e240000000800 */
[----:B0-----:R-:W-:-:S05]  /*0780*/  IADD3 R9, P0, R16, R9, RZ ;  /* 0x0000000910097210 */ /* 0x001fca0007f1e0ff */
[----:B------:R-:W-:-:S04]  /*0790*/  IMAD.X R11, RZ, RZ, R17, P0 ;  /* 0x000000ffff0b7224 */ /* 0x000fc800000e0611 */
[----:B------:R-:W-:-:S04]  /*07a0*/  IMAD.WIDE.U32 R2, R11, R12, RZ ;  /* 0x0000000c0b027225 */ /* 0x000fc800078e00ff */
[----:B------:R-:W-:-:S04]  /*07b0*/  IMAD.WIDE.U32 R6, P0, R9, R13, R2 ;  /* 0x0000000d09067225 */ /* 0x000fc80007800002 */
[----:B------:R-:W-:-:S04]  /*07c0*/  IMAD.WIDE.U32 R2, R9, R12, RZ ;  /* 0x0000000c09027225 */ /* 0x000fc800078e00ff */
[----:B------:R-:W-:Y:S01]  /*07d0*/  IMAD.X R9, RZ, RZ, RZ, P0 ;  /* 0x000000ffff097224 */ /* 0x000fe200000e06ff */
[----:B------:R-:W-:Y:S01]  /*07e0*/  IADD3 RZ, P0, R3, R6, RZ ;  /* 0x0000000603ff7210 */ /* 0x000fe20007f1e0ff */
[----:B------:R-:W-:-:S04]  /*07f0*/  IMAD.MOV.U32 R8, RZ, RZ, R7 ;  /* 0x000000ffff087224 */ /* 0x000fc800078e0007 */
[----:B------:R-:W-:-:S08]  /*0800*/  IMAD.WIDE.U32.X R2, R11, R13, R8, P0 ;  /* 0x0000000d0b027225 */ /* 0x000fd000000e0408 */
.L_x_5:
[-CC-:B------:R-:W-:Y:S01]  /*0810*/  SHF.R.U64 R22, R2, R10.reuse, R3.reuse ;  /* 0x0000000a02167219 */ /* 0x180fe20000001203 */
[----:B------:R-:W0:Y:S01]  /*0820*/  LDC.64 R18, c[0x0][0x640] ;  /* 0x00019000ff127b82 */ /* 0x000e220000000a00 */
[----:B------:R-:W-:Y:S01]  /*0830*/  SHF.R.U32.HI R2, RZ, R10, R3 ;  /* 0x0000000aff027219 */ /* 0x000fe20000011603 */
[----:B------:R-:W-:Y:S01]  /*0840*/  ULDC UR4, c[0x0][0x150] ;  /* 0x0000540000047ab9 */ /* 0x000fe20000000800 */
[----:B------:R-:W-:Y:S01]  /*0850*/  IADD3 R9, P0, RZ, -R22, RZ ;  /* 0x80000016ff097210 */ /* 0x000fe20007f1e0ff */
[----:B------:R-:W-:Y:S01]  /*0860*/  IMAD.MOV.U32 R3, RZ, RZ, R17 ;  /* 0x000000ffff037224 */ /* 0x000fe200078e0011 */
[----:B------:R-:W-:-:S03]  /*0870*/  I2FP.F32.U32 R5, R4 ;  /* 0x0000000400057245 */ /* 0x000fc60000201000 */
[----:B------:R-:W1:Y:S01]  /*0880*/  LDC R8, c[0x0][0x618] ;  /* 0x00018600ff087b82 */ /* 0x000e620000000800 */
[----:B------:R-:W-:Y:S02]  /*0890*/  IMAD.X R11, RZ, RZ, ~R2, P0 ;  /* 0x000000ffff0b7224 */ /* 0x000fe400000e0e02 */
[----:B------:R-:W-:Y:S01]  /*08a0*/  FMUL R5, R5, UR4 ;  /* 0x0000000405057c20 */ /* 0x000fe20008400000 */
[----:B------:R-:W-:Y:S01]  /*08b0*/  IMAD.MOV.U32 R2, RZ, RZ, R16 ;  /* 0x000000ffff027224 */ /* 0x000fe200078e0010 */
[----:B------:R-:W-:Y:S01]  /*08c0*/  ULDC UR4, c[0x0][0x154] ;  /* 0x0000550000047ab9 */ /* 0x000fe20000000800 */
[-C--:B------:R-:W-:Y:S02]  /*08d0*/  IMAD R6, R11, R14.reuse, RZ ;  /* 0x0000000e0b067224 */ /* 0x080fe400078e02ff */
[C---:B------:R-:W-:Y:S01]  /*08e0*/  IMAD.WIDE.U32 R2, R9.reuse, R14, R2 ;  /* 0x0000000e09027225 */ /* 0x040fe200078e0002 */
[----:B------:R-:W2:Y:S01]  /*08f0*/  LDC R7, c[0x0][0x144] ;  /* 0x00005100ff077b82 */ /* 0x000ea20000000800 */
[----:B------:R-:W3:Y:S02]  /*0900*/  F2I.U32.TRUNC.NTZ R5, R5 ;  /* 0x0000000500057305 */ /* 0x000ee4000020f000 */
[----:B------:R-:W-:-:S04]  /*0910*/  IMAD R9, R9, R15, R6 ;  /* 0x0000000f09097224 */ /* 0x000fc800078e0206 */
[----:B------:R-:W-:Y:S01]  /*0920*/  IMAD.IADD R3, R3, 0x1, R9 ;  /* 0x0000000103037824 */ /* 0x000fe200078e0209 */
[----:B------:R-:W4:Y:S01]  /*0930*/  LDC R10, c[0x0][0x608] ;  /* 0x00018200ff0a7b82 */ /* 0x000f220000000800 */
[----:B0-----:R-:W-:-:S04]  /*0940*/  ISETP.NE.U32.AND P0, PT, R18, RZ, PT ;  /* 0x000000ff1200720c */ /* 0x001fc80003f05070 */
[----:B------:R-:W-:-:S03]  /*0950*/  ISETP.NE.AND.EX P0, PT, R19, RZ, PT, P0 ;  /* 0x000000ff1300720c */ /* 0x000fc60003f05300 */
[----:B------:R-:W0:Y:S01]  /*0960*/  LDC R15, c[0x0][0x658] ;  /* 0x00019600ff0f7b82 */ /* 0x000e220000000800 */
[----:B-1----:R-:W-:Y:S01]  /*0970*/  SHF.R.U64 R12, R2, R8, R3 ;  /* 0x00000008020c7219 */ /* 0x002fe20000001203 */
[----:B---3--:R-:W-:Y:S01]  /*0980*/  IMAD.MOV R6, RZ, RZ, -R5 ;  /* 0x000000ffff067224 */ /* 0x008fe200078e0a05 */
[----:B------:R-:W-:Y:S02]  /*0990*/  I2FP.F32.U32 R2, R0 ;  /* 0x0000000000027245 */ /* 0x000fe40000201000 */
[----:B------:R-:W-:-:S03]  /*09a0*/  SHF.R.U32.HI R5, RZ, R8, R3 ;  /* 0x00000008ff057219 */ /* 0x000fc60000011603 */
[----:B------:R-:W1:Y:S01]  /*09b0*/  LDC R13, c[0x0][0x148] ;  /* 0x00005200ff0d7b82 */ /* 0x000e620000000800 */
[----:B--2---:R-:W-:Y:S02]  /*09c0*/  IMAD R8, R7, R6, R4 ;  /* 0x0000000607087224 */ /* 0x004fe400078e0204 */
[----:B------:R-:W-:Y:S01]  /*09d0*/  FMUL R3, R2, UR4 ;  /* 0x0000000402037c20 */ /* 0x000fe20008400000 */
[----:B------:R-:W-:Y:S02]  /*09e0*/  IMAD.MOV.U32 R2, RZ, RZ, -0x1 ;  /* 0xffffffffff027424 */ /* 0x000fe400078e00ff */
[----:B------:R-:W-:Y:S01]  /*09f0*/  IMAD.MOV.U32 R6, RZ, RZ, 0x1 ;  /* 0x00000001ff067424 */ /* 0x000fe200078e00ff */
[----:B------:R2:W3:Y:S01]  /*0a00*/  F2I.U32.TRUNC.NTZ R11, R3 ;  /* 0x00000003000b7305 */ /* 0x0004e2000020f000 */
[----:B------:R-:W1:Y:S01]  /*0a10*/  LDC R17, c[0x0][0x600] ;  /* 0x00018000ff117b82 */ /* 0x000e620000000800 */
[-CC-:B----4-:R-:W-:Y:S02]  /*0a20*/  SHF.R.U64 R23, R12, R10.reuse, R5.reuse ;  /* 0x0000000a0c177219 */ /* 0x190fe40000001205 */
[----:B------:R-:W-:-:S05]  /*0a30*/  SHF.R.U32.HI R4, RZ, R10, R5 ;  /* 0x0000000aff047219 */ /* 0x000fca0000011605 */
[----:B------:R-:W4:Y:S01]  /*0a40*/  LDC R14, c[0x0][0x648] ;  /* 0x00019200ff0e7b82 */ /* 0x000f220000000800 */
[-CC-:B0-----:R-:W-:Y:S02]  /*0a50*/  SHF.R.U64 R20, R23, R15.reuse, R4.reuse ;  /* 0x0000000f17147219 */ /* 0x181fe40000001204 */
[-C--:B------:R-:W-:Y:S02]  /*0a60*/  SHF.L.U32 R2, R2, R15.reuse, RZ ;  /* 0x0000000f02027219 */ /* 0x080fe400000006ff */
[-C--:B------:R-:W-:Y:S02]  /*0a70*/  SHF.R.U32.HI R4, RZ, R15.reuse, R4 ;  /* 0x0000000fff047219 */ /* 0x080fe40000011604 */
[----:B------:R-:W-:Y:S01]  /*0a80*/  LOP3.LUT R10, RZ, R2, RZ, 0x33, !PT ;  /* 0x00000002ff0a7212 */ /* 0x000fe200078e33ff */
[----:B------:R-:W0:Y:S01]  /*0a90*/  LDC R21, c[0x0][0x638] ;  /* 0x00018e00ff157b82 */ /* 0x000e220000000800 */
[----:B------:R-:W-:Y:S01]  /*0aa0*/  SHF.L.U32 R9, R6, R15, RZ ;  /* 0x0000000f06097219 */ /* 0x000fe200000006ff */
[----:B------:R-:W-:-:S02]  /*0ab0*/  IMAD.MOV.U32 R2, RZ, RZ, R20 ;  /* 0x000000ffff027224 */ /* 0x000fc400078e0014 */
[----:B--2---:R-:W-:-:S04]  /*0ac0*/  IMAD.MOV.U32 R3, RZ, RZ, R4 ;  /* 0x000000ffff037224 */ /* 0x004fc800078e0004 */
[----:B------:R-:W2:Y:S01]  /*0ad0*/  LDC R16, c[0x0][0x610] ;  /* 0x00018400ff107b82 */ /* 0x000ea20000000800 */
[----:B---3--:R-:W-:Y:S05]  /*0ae0*/  @!P0 BRA `(.L_x_6) ;  /* 0x0000000000288947 */ /* 0x008fea0003800000 */
[----:B------:R-:W3:Y:S02]  /*0af0*/  LDC R7, c[0x0][0x64c] ;  /* 0x00019300ff077b82 */ /* 0x000ee40000000800 */
[----:B---3--:R-:W-:-:S05]  /*0b00*/  IADD3 R7, P0, R20, R7, RZ ;  /* 0x0000000714077210 */ /* 0x008fca0007f1e0ff */
        /* <DEDUP_REMOVED lines=8> */
.L_x_6:
[----:B----4-:R-:W-:Y:S01]  /*0b90*/  SHF.R.U64 R2, R2, R14, R3 ;  /* 0x0000000e02027219 */ /* 0x010fe20000001203 */
[----:B-1----:R-:W-:Y:S01]  /*0ba0*/  VIADD R3, R17, 0xffffffff ;  /* 0xffffffff11037836 */ /* 0x002fe20000000000 */
[----:B------:R-:W-:Y:S01]  /*0bb0*/  LOP3.LUT R10, R23, R10, RZ, 0xc0, !PT ;  /* 0x0000000a170a7212 */ /* 0x000fe200078ec0ff */
[----:B------:R-:W-:Y:S01]  /*0bc0*/  IMAD.MOV R11, RZ, RZ, -R11 ;  /* 0x000000ffff0b7224 */ /* 0x000fe200078e0a0b */
[----:B------:R-:W-:Y:S01]  /*0bd0*/  R2UR UR45, R22 ;  /* 0x00000000162d72ca */ /* 0x000fe200000e0000 */
[----:B------:R-:W-:Y:S01]  /*0be0*/  IMAD.MOV R4, RZ, RZ, -R2 ;  /* 0x000000ffff047224 */ /* 0x000fe200078e0a02 */
[----:B------:R-:W-:Y:S01]  /*0bf0*/  LOP3.LUT R3, R12, R3, RZ, 0xc0, !PT ;  /* 0x000000030c037212 */ /* 0x000fe200078ec0ff */
[----:B------:R-:W-:Y:S02]  /*0c00*/  @P2 IMAD R8, R13, R11, R0 ;  /* 0x0000000b0d082224 */ /* 0x000fe400078e0200 */
[----:B------:R-:W-:Y:S02]  /*0c10*/  IMAD R9, R9, R2, R10 ;  /* 0x0000000209097224 */ /* 0x000fe400078e020a */
[----:B0-----:R-:W-:-:S02]  /*0c20*/  IMAD R0, R4, R21, R20 ;  /* 0x0000001504007224 */ /* 0x001fc400078e0214 */
[----:B--2---:R-:W-:Y:S02]  /*0c30*/  IMAD R8, R9, R16, R8 ;  /* 0x0000001009087224 */ /* 0x004fe400078e0208 */
[----:B------:R-:W-:Y:S02]  /*0c40*/  IMAD R3, R0, R17, R3 ;  /* 0x0000001100037224 */ /* 0x000fe400078e0203 */
[----:B------:R-:W-:-:S03]  /*0c50*/  IMAD.MOV.U32 R6, RZ, RZ, 0x1 ;  /* 0x00000001ff067424 */ /* 0x000fc600078e00ff */
[----:B------:R-:W-:Y:S02]  /*0c60*/  SEL R0, R3, R8, !P2 ;  /* 0x0000000803007207 */ /* 0x000fe40005000000 */
[----:B------:R-:W-:Y:S02]  /*0c70*/  SEL R8, R8, R3, !P2 ;  /* 0x0000000308087207 */ /* 0x000fe40005000000 */
[----:B------:R-:W-:Y:S02]  /*0c80*/  R2UR UR42, R0 ;  /* 0x00000000002a72ca */ /* 0x000fe400000e0000 */
[----:B------:R-:W-:-:S15]  /*0c90*/  R2UR UR41, R8 ;  /* 0x00000000082972ca */ /* 0x000fde00000e0000 */
.L_x_4:
[----:B------:R-:W-:-:S08]  /*0ca0*/  NOP ;  /* 0x0000000000007918 */ /* 0x000fd00000000000 */
[----:B------:R-:W0:Y:S02]  /*0cb0*/  USETMAXREG.TRY_ALLOC.CTAPOOL UP0, 0xf0 ;  /* 0x000000f0000079c8 */ /* 0x000e240008000600 */
[----:B0-----:R-:W-:-:S13]  /*0cc0*/  PLOP3.LUT P0, PT, PT, PT, UP0, 0x80, 0x0 ;  /* 0x000000000000781c */ /* 0x001fda0003f0f008 */
[----:B------:R-:W-:Y:S05]  /*0cd0*/  @!P0 BRA `(.L_x_4) ;  /* 0xfffffffc00f08947 */ /* 0x000fea000383ffff */
[----:B------:R-:W-:Y:S01]  /*0ce0*/  ULDC.64 UR4, c[0x0][0x598] ;  /* 0x0001660000047ab9 */ /* 0x000fe20000000a00 */
[----:B------:R-:W-:Y:S01]  /*0cf0*/  ULDC.64 UR36, c[0x0][0x208] ;  /* 0x0000820000247ab9 */ /* 0x000fe20000000a00 */
[----:B------:R-:W-:-:S04]  /*0d00*/  ISETP.NE.U32.AND P0, PT, RZ, UR4, PT ;  /* 0x00000004ff007c0c */ /* 0x000fc8000bf05070 */
[----:B------:R-:W-:-:S13]  /*0d10*/  ISETP.NE.AND.EX P0, PT, RZ, UR5, PT, P0 ;  /* 0x00000005ff007c0c */ /* 0x000fda000bf05300 */
[----:B------:R-:W-:Y:S05]  /*0d20*/  @!P0 BRA `(.L_x_7) ;  /* 0x00000000001c8947 */ /* 0x000fea0003800000 */
[----:B------:R-:W0:Y:S02]  /*0d30*/  LDC.64 R2, c[0x0][0x598] ;  /* 0x00016600ff027b82 */ /* 0x000e240000000a00 */
[----:B0-----:R-:W2:Y:S02]  /*0d40*/  LDG.E.64 R2, desc[UR36][R2.64] ;  /* 0x0000002402027981 */ /* 0x001ea4000c1e1b00 */
[----:B--2---:R-:W-:-:S04]  /*0d50*/  ISETP.NE.U32.AND P0, PT, R2, RZ, PT ;  /* 0x000000ff0200720c */ /* 0x004fc80003f05070 */
[----:B------:R-:W-:-:S13]  /*0d60*/  ISETP.NE.AND.EX P0, PT, R3, RZ, PT, P0 ;  /* 0x000000ff0300720c */ /* 0x000fda0003f05300 */
[----:B------:R-:W-:Y:S05]  /*0d70*/  @!P0 BRA `(.L_x_7) ;  /* 0x0000000000088947 */ /* 0x000fea0003800000 */
[----:B------:R0:W5:Y:S01]  /*0d80*/  LD.E R2, desc[UR36][R2.64] ;  /* 0x0000002402027980 */ /* 0x000162000c101900 */
[----:B------:R-:W-:Y:S05]  /*0d90*/  BRA `(.L_x_8) ;  /* 0x0000000000247947 */ /* 0x000fea0003800000 */
.L_x_7:
[----:B------:R-:W-:Y:S02]  /*0da0*/  ULDC.64 UR4, c[0x0][0x588] ;  /* 0x0001620000047ab9 */ /* 0x000fe40000000a00 */
[----:B------:R-:W-:-:S04]  /*0db0*/  ISETP.NE.U32.AND P0, PT, RZ, UR4, PT ;  /* 0x00000004ff007c0c */ /* 0x000fc8000bf05070 */
[----:B------:R-:W-:-:S13]  /*0dc0*/  ISETP.NE.AND.EX P0, PT, RZ, UR5, PT, P0 ;  /* 0x00000005ff007c0c */ /* 0x000fda000bf05300 */
[----:B------:R-:W-:Y:S05]  /*0dd0*/  @!P0 BRA `(.L_x_9) ;  /* 0x00000000000c8947 */ /* 0x000fea0003800000 */
[----:B------:R-:W0:Y:S02]  /*0de0*/  LDC.64 R2, c[0x0][0x588] ;  /* 0x00016200ff027b82 */ /* 0x000e240000000a00 */
[----:B0-----:R1:W5:Y:S01]  /*0df0*/  LDG.E R2, desc[UR36][R2.64] ;  /* 0x0000002402027981 */ /* 0x001362000c1e1900 */
[----:B------:R-:W-:Y:S05]  /*0e00*/  BRA `(.L_x_8) ;  /* 0x0000000000087947 */ /* 0x000fea0003800000 */
.L_x_9:
[----:B------:R-:W-:Y:S02]  /*0e10*/  ULDC UR4, c[0x0][0x580] ;  /* 0x0001600000047ab9 */ /* 0x000fe40000000800 */
[----:B------:R-:W-:-:S07]  /*0e20*/  IMAD.U32 R2, RZ, RZ, UR4 ;  /* 0x00000004ff027e24 */ /* 0x000fce000f8e00ff */
.L_x_8:
[----:B------:R-:W-:Y:S02]  /*0e30*/  ULDC.64 UR4, c[0x0][0x5a0] ;  /* 0x0001680000047ab9 */ /* 0x000fe40000000a00 */
[----:B------:R-:W-:-:S04]  /*0e40*/  ISETP.NE.U32.AND P0, PT, RZ, UR4, PT ;  /* 0x00000004ff007c0c */ /* 0x000fc8000bf05070 */
[----:B------:R-:W-:-:S13]  /*0e50*/  ISETP.NE.AND.EX P0, PT, RZ, UR5, PT, P0 ;  /* 0x00000005ff007c0c */ /* 0x000fda000bf05300 */
[----:B------:R-:W-:Y:S05]  /*0e60*/  @!P0 BRA `(.L_x_10) ;  /* 0x00000000001c8947 */ /* 0x000fea0003800000 */
[----:B------:R-:W2:Y:S02]  /*0e70*/  LDC.64 R4, c[0x0][0x5a0] ;  /* 0x00016800ff047b82 */ /* 0x000ea40000000a00 */
[----:B--2---:R-:W2:Y:S02]  /*0e80*/  LDG.E.64 R4, desc[UR36][R4.64] ;  /* 0x0000002404047981 */ /* 0x004ea4000c1e1b00 */
[----:B--2---:R-:W-:-:S04]  /*0e90*/  ISETP.NE.U32.AND P0, PT, R4, RZ, PT ;  /* 0x000000ff0400720c */ /* 0x004fc80003f05070 */
[----:B------:R-:W-:-:S13]  /*0ea0*/  ISETP.NE.AND.EX P0, PT, R5, RZ, PT, P0 ;  /* 0x000000ff0500720c */ /* 0x000fda0003f05300 */
[----:B------:R-:W-:Y:S05]  /*0eb0*/  @!P0 BRA `(.L_x_10) ;  /* 0x0000000000088947 */ /* 0x000fea0003800000 */
[----:B------:R2:W5:Y:S01]  /*0ec0*/  LD.E R16, desc[UR36][R4.64] ;  /* 0x0000002404107980 */ /* 0x000562000c101900 */
[----:B------:R-:W-:Y:S05]  /*0ed0*/  BRA `(.L_x_11) ;  /* 0x0000000000247947 */ /* 0x000fea0003800000 */
.L_x_10:
[----:B------:R-:W-:Y:S02]  /*0ee0*/  ULDC.64 UR4, c[0x0][0x590] ;  /* 0x0001640000047ab9 */ /* 0x000fe40000000a00 */
[----:B------:R-:W-:-:S04]  /*0ef0*/  ISETP.NE.U32.AND P0, PT, RZ, UR4, PT ;  /* 0x00000004ff007c0c */ /* 0x000fc8000bf05070 */
[----:B------:R-:W-:-:S13]  /*0f00*/  ISETP.NE.AND.EX P0, PT, RZ, UR5, PT, P0 ;  /* 0x00000005ff007c0c */ /* 0x000fda000bf05300 */
[----:B------:R-:W-:Y:S05]  /*0f10*/  @!P0 BRA `(.L_x_12) ;  /* 0x00000000000c8947 */ /* 0x000fea0003800000 */
[----:B------:R-:W2:Y:S02]  /*0f20*/  LDC.64 R16, c[0x0][0x590] ;  /* 0x00016400ff107b82 */ /* 0x000ea40000000a00 */
[----:B--2---:R3:W5:Y:S01]  /*0f30*/  LDG.E R16, desc[UR36][R16.64] ;  /* 0x0000002410107981 */ /* 0x004762000c1e1900 */
[----:B------:R-:W-:Y:S05]  /*0f40*/  BRA `(.L_x_11) ;  /* 0x0000000000087947 */ /* 0x000fea0003800000 */
.L_x_12:
[----:B------:R-:W-:Y:S02]  /*0f50*/  ULDC UR4, c[0x0][0x584] ;  /* 0x0001610000047ab9 */ /* 0x000fe40000000800 */
[----:B------:R-:W-:-:S07]  /*0f60*/  IMAD.U32 R16, RZ, RZ, UR4 ;  /* 0x00000004ff107e24 */ /* 0x000fce000f8e00ff */
.L_x_11:
[----:B------:R-:W-:-:S13]  /*0f70*/  LOP3.LUT P0, RZ, R6, 0xff, RZ, 0xc0, !PT ;  /* 0x000000ff06ff7812 */ /* 0x000fda000780c0ff */
[----:B------:R-:W-:Y:S05]  /*0f80*/  @!P0 EXIT ;  /* 0x000000000000894d */ /* 0x000fea0003800000 */
[----:B------:R-:W-:Y:S01]  /*0f90*/  ULDC UR4, c[0x0][0x28c] ;  /* 0x0000a30000047ab9 */ /* 0x000fe20000000800 */
[----:B------:R-:W-:Y:S01]  /*0fa0*/  UMOV UR38, URZ ;  /* 0x0000003f00267c82 */ /* 0x000fe20008000000 */
[----:B------:R-:W-:Y:S01]  /*0fb0*/  UIADD3 UR4, UR4, 0x1f, URZ ;  /* 0x0000001f04047890 */ /* 0x000fe2000fffe03f */
[----:B------:R-:W-:-:S03]  /*0fc0*/  UMOV UR39, URZ ;  /* 0x0000003f00277c82 */ /* 0x000fc60008000000 */
[----:B------:R-:W-:-:S04]  /*0fd0*/  USHF.R.S32.HI UR5, URZ, 0x1f, UR4 ;  /* 0x0000001f3f057899 */ /* 0x000fc80008011404 */
[----:B------:R-:W-:-:S04]  /*0fe0*/  ULEA.HI UR5, UR5, UR4, URZ, 0x5 ;  /* 0x0000000405057291 */ /* 0x000fc8000f8f283f */
[----:B------:R-:W-:-:S12]  /*0ff0*/  USHF.R.S32.HI UR43, URZ, 0x5, UR5 ;  /* 0x000000053f2b7899 */ /* 0x000fd80008011405 */
.L_x_298:
[----:B----4-:R-:W4:Y:S01]  /*1000*/  S2R R0, SR_TID.X ;  /* 0x0000000000007919 */ /* 0x010f220000002100 */
[----:B------:R-:W0:Y:S01]  /*1010*/  S2UR UR6, SR_CgaCtaId ;  /* 0x00000000000679c3 */ /* 0x000e220000008800 */
[----:B------:R-:W-:Y:S02]  /*1020*/  UMOV UR44, 0x400 ;  /* 0x00000400002c7882 */ /* 0x000fe40000000000 */
[----:B0-----:R-:W-:Y:S01]  /*1030*/  ULEA UR44, UR6, UR44, 0x18 ;  /* 0x0000002c062c7291 */ /* 0x001fe2000f8ec03f */
[----:B----4-:R-:W-:-:S04]  /*1040*/  LOP3.LUT R0, R0, 0x80, RZ, 0xc0, !PT ;  /* 0x0000008000007812 */ /* 0x010fc800078ec0ff */
[----:B------:R-:W-:-:S06]  /*1050*/  SHF.R.U32.HI R0, RZ, 0x7, R0 ;  /* 0x00000007ff007819 */ /* 0x000fcc0000011600 */
[----:B------:R-:W0:Y:S02]  /*1060*/  SHFL.IDX PT, R0, R0, RZ, 0x1f ;  /* 0x00001fff00007589 */ /* 0x000e2400000e0000 */
[----:B0-----:R-:W-:-:S13]  /*1070*/  R2UR UR4, R0 ;  /* 0x00000000000472ca */ /* 0x001fda00000e0000 */
[----:B------:R-:W-:-:S04]  /*1080*/  ULEA.HI UR5, UR4, UR4, URZ, 0x1 ;  /* 0x0000000404057291 */ /* 0x000fc8000f8f083f */
[----:B------:R-:W-:-:S04]  /*1090*/  ULOP3.LUT UR5, UR5, 0xffffe, URZ, 0xc0, !UPT ;  /* 0x000ffffe05057892 */ /* 0x000fc8000f8ec03f */
[----:B------:R-:W-:-:S03]  /*10a0*/  UIADD3 UR5, UR4, -UR5, URZ ;  /* 0x8000000504057290 */ /* 0x000fc6000fffe03f */
[----:B------:R-:W-:Y:S01]  /*10b0*/  ULDC UR4, c[0x0][0x28c] ;  /* 0x0000a30000047ab9 */ /* 0x000fe20000000800 */
[----:B------:R-:W-:Y:S01]  /*10c0*/  ULEA UR5, UR5, UR44, 0xc ;  /* 0x0000002c05057291 */ /* 0x000fe2000f8e603f */
[----:B------:R-:W-:-:S03]  /*10d0*/  ISETP.LT.AND P0, PT, RZ, UR4, PT ;  /* 0x00000004ff007c0c */ /* 0x000fc6000bf01270 */
[----:B------:R-:W-:-:S04]  /*10e0*/  UIADD3 UR5, UR5, 0x100, URZ ;  /* 0x0000010005057890 */ /* 0x000fc8000fffe03f */
[----:B------:R-:W-:-:S04]  /*10f0*/  USHF.R.U32.HI UR5, URZ, 0x4, UR5 ;  /* 0x000000043f057899 */ /* 0x000fc80008011605 */
[----:B------:R-:W-:Y:S02]  /*1100*/  ULOP3.LUT UR46, UR5, 0x3fff, URZ, 0xc0, !UPT ;  /* 0x00003fff052e7892 */ /* 0x000fe4000f8ec03f */
[----:B---3--:R-:W-:Y:S10]  /*1110*/  @P0 BRA `(.L_x_13) ;  /* 0x0000000000400947 */ /* 0x008ff40003800000 */
[----:B------:R-:W-:Y:S01]  /*1120*/  MOV R0, 0x0 ;  /* 0x0000000000007802 */ /* 0x000fe20000000f00 */
[----:B------:R-:W-:Y:S01]  /*1130*/  ULDC.64 UR4, c[0x4][0x68] ;  /* 0x01001a0000047ab9 */ /* 0x000fe20000000a00 */
[----:B------:R-:W-:Y:S01]  /*1140*/  ULDC.64 UR6, c[0x4][0x8] ;  /* 0x0100020000067ab9 */ /* 0x000fe20000000a00 */
[----:B--2---:R-:W-:Y:S01]  /*1150*/  IMAD.U32 R4, RZ, RZ, UR4 ;  /* 0x00000004ff047e24 */ /* 0x004fe2000f8e00ff */
[----:B------:R0:W2:Y:S01]  /*1160*/  LDC.64 R14, c[0x4][R0] ;  /* 0x01000000000e7b82 */ /* 0x0000a20000000a00 */
[----:B------:R-:W-:Y:S01]  /*1170*/  IMAD.U32 R5, RZ, RZ, UR5 ;  /* 0x00000005ff057e24 */ /* 0x000fe2000f8e00ff */
[----:B------:R-:W-:Y:S01]  /*1180*/  ULDC.64 UR4, c[0x4][0x70] ;  /* 0x01001c0000047ab9 */ /* 0x000fe20000000a00 */
[----:B------:R-:W-:Y:S02]  /*1190*/  IMAD.U32 R10, RZ, RZ, UR6 ;  /* 0x00000006ff0a7e24 */ /* 0x000fe4000f8e00ff */
[----:B------:R-:W-:Y:S02]  /*11a0*/  IMAD.U32 R6, RZ, RZ, UR4 ;  /* 0x00000004ff067e24 */ /* 0x000fe4000f8e00ff */
[----:B------:R-:W-:-:S02]  /*11b0*/  IMAD.U32 R7, RZ, RZ, UR5 ;  /* 0x00000005ff077e24 */ /* 0x000fc4000f8e00ff */
[----:B------:R-:W-:Y:S02]  /*11c0*/  IMAD.U32 R11, RZ, RZ, UR7 ;  /* 0x00000007ff0b7e24 */ /* 0x000fe4000f8e00ff */
[----:B------:R-:W-:Y:S02]  /*11d0*/  IMAD.MOV.U32 R8, RZ, RZ, 0x1e1 ;  /* 0x000001e1ff087424 */ /* 0x000fe400078e00ff */
[----:B------:R-:W-:Y:S02]  /*11e0*/  IMAD.MOV.U32 R12, RZ, RZ, 0x1 ;  /* 0x00000001ff0c7424 */ /* 0x000fe400078e00ff */
[----:B0-----:R-:W-:-:S07]  /*11f0*/  IMAD.MOV.U32 R13, RZ, RZ, RZ ;  /* 0x000000ffff0d7224 */ /* 0x001fce00078e00ff */
[----:B------:R-:W-:-:S07]  /*1200*/  LEPC R20, `(.L_x_13) ;  /* 0x000000001014794e */ /* 0x000fce0000000000 */
[----:B-123-5:R-:W-:Y:S05]  /*1210*/  CALL.ABS.NOINC R14 ;  /* 0x000000000e007343 */ /* 0x02efea0003c00000 */
.L_x_13:
[----:B------:R-:W-:-:S06]  /*1220*/  ULOP3.LUT UR4, UR40, 0x1, URZ, 0xfc, !UPT ;  /* 0x0000000128047892 */ /* 0x000fcc000f8efc3f */
[----:B------:R-:W-:-:S05]  /*1230*/  IMAD.U32 R0, RZ, RZ, UR4 ;  /* 0x00000004ff007e24 */ /* 0x000fca000f8e00ff */
[----:B------:R-:W-:-:S13]  /*1240*/  ISETP.NE.AND P0, PT, R0, 0x3, PT ;  /* 0x000000030000780c */ /* 0x000fda0003f05270 */
[----:B------:R-:W-:Y:S05]  /*1250*/  @!P0 BRA `(.L_x_14) ;  /* 0x0000000000048947 */ /* 0x000fea0003800000 */
[----:B------:R-:W-:Y:S01]  /*1260*/  BPT.TRAP 0x1 ;  /* 0x000000040000795c */ /* 0x000fe20000300000 */
.L_x_14:
[----:B-1----:R-:W-:Y:S02]  /*1270*/  IMAD.U32 R3, RZ, RZ, UR39 ;  /* 0x00000027ff037e24 */ /* 0x002fe4000f8e00ff */
[----:B------:R-:W-:-:S03]  /*1280*/  IMAD.U32 R0, RZ, RZ, UR38 ;  /* 0x00000026ff007e24 */ /* 0x000fc6000f8e00ff */
[----:B------:R-:W-:Y:S02]  /*1290*/  LEA R3, R3, UR44, 0x3 ;  /* 0x0000002c03037c11 */ /* 0x000fe4000f8e18ff */
[----:B------:R-:W-:-:S04]  /*12a0*/  SHF.L.U32 R0, R0, 0x1f, RZ ;  /* 0x0000001f00007819 */ /* 0x000fc800000006ff */
[----:B------:R0:W1:Y:S01]  /*12b0*/  SYNCS.PHASECHK.TRANS64.TRYWAIT P1, [R3+URZ], R0 ;  /* 0x00000000030075a7 */ /* 0x000062000802017f */
[----:B------:R-:W-:Y:S05]  /*12c0*/  @!P0 BRA `(.L_x_15) ;  /* 0x0000000000048947 */ /* 0x000fea0003800000 */
[----:B------:R-:W-:Y:S01]  /*12d0*/  BPT.TRAP 0x1 ;  /* 0x000000040000795c */ /* 0x000fe20000300000 */
.L_x_15:
[----:B-1----:R-:W-:Y:S05]  /*12e0*/  @P1 BRA `(.L_x_16) ;  /* 0x0000000000081947 */ /* 0x002fea0003800000 */
[----:B------:R-:W1:Y:S02]  /*12f0*/  SYNCS.PHASECHK.TRANS64.TRYWAIT P1, [R3+URZ], R0 ;  /* 0x00000000030075a7 */ /* 0x000e64000802017f */
[----:B-1----:R-:W-:Y:S05]  /*1300*/  @!P1 BRA `(.L_x_17) ;  /* 0x0000021c00f49947 */ /* 0x002fea0003800000 */
.L_x_16:
[----:B------:R-:W-:-:S04]  /*1310*/  UISETP.LT.AND UP0, UPT, UR43, 0x1, UPT ;  /* 0x000000012b00788c */ /* 0x000fc8000bf01270 */
[----:B------:R-:W-:-:S06]  /*1320*/  USEL UR4, UR43, 0x1, UP0 ;  /* 0x000000012b047887 */ /* 0x000fcc0008000000 */
[----:B--2---:R-:W-:Y:S01]  /*1330*/  IMAD.U32 R5, RZ, RZ, UR4 ;  /* 0x00000004ff057e24 */ /* 0x004fe2000f8e00ff */
[----:B------:R-:W-:Y:S05]  /*1340*/  WARPSYNC.ALL ;  /* 0x0000000000007948 */ /* 0x000fea0003800000 */
[----:B------:R-:W-:-:S04]  /*1350*/  IADD3 R5, -R5, UR43, RZ ;  /* 0x0000002b05057c10 */ /* 0x000fc8000fffe1ff */
[----:B------:R-:W-:Y:S01]  /*1360*/  ISETP.GE.AND P1, PT, R5, 0x1, PT ;  /* 0x000000010500780c */ /* 0x000fe20003f26270 */
[----:B------:R-:W-:Y:S01]  /*1370*/  UIADD3 UR4, UR44, 0x1e100, URZ ;  /* 0x0001e1002c047890 */ /* 0x000fe2000fffe03f */
[----:B------:R-:W-:Y:S01]  /*1380*/  WARPGROUP.ARRIVE ;  /* 0x00000000000079c5 */ /* 0x000fe20000000000 */
[----:B------:R-:W-:Y:S01]  /*1390*/  UMOV UR9, 0x80000020 ;  /* 0x8000002000097882 */ /* 0x000fe20000000000 */
[----:B------:R-:W-:Y:S01]  /*13a0*/  UMOV UR11, 0x80000020 ;  /* 0x80000020000b7882 */ /* 0x000fe20000000000 */
[----:B------:R-:W-:Y:S01]  /*13b0*/  USHF.R.U32.HI UR4, URZ, 0x4, UR4 ;  /* 0x000000043f047899 */ /* 0x000fe20008011604 */
[----:B-----5:R-:W-:Y:S03]  /*13c0*/  STL [R1+0x6c0], R16 ;  /* 0x0006c01001007387 */ /* 0x020fe60000100800 */
[----:B------:R-:W-:Y:S01]  /*13d0*/  ULOP3.LUT UR5, UR4, 0x3fff, URZ, 0xc0, !UPT ;  /* 0x00003fff04057892 */ /* 0x000fe2000f8ec03f */
[----:B------:R-:W-:Y:S01]  /*13e0*/  STL [R1+0x6bc], R5 ;  /* 0x0006bc0501007387 */ /* 0x000fe20000100800 */
[----:B------:R-:W-:-:S02]  /*13f0*/  ULOP3.LUT UR4, UR46, 0x10000, URZ, 0xfc, !UPT ;  /* 0x000100002e047892 */ /* 0x000fc4000f8efc3f */
[----:B------:R-:W-:Y:S01]  /*1400*/  ULOP3.LUT UR5, UR5, 0x10000, URZ, 0xfc, !UPT ;  /* 0x0001000005057892 */ /* 0x000fe2000f8efc3f */
[----:B------:R-:W-:Y:S01]  /*1410*/  STL [R1+0x6b8], R2 ;  /* 0x0006b80201007387 */ /* 0x000fe20000100800 */
[----:B------:R-:W-:Y:S02]  /*1420*/  UIMAD UR6, UR39, 0x600, UR4 ;  /* 0x00000600270678a4 */ /* 0x000fe4000f8e0204 */
[----:B------:R-:W-:-:S05]  /*1430*/  ULEA UR7, UR39, UR5, 0xa ;  /* 0x0000000527077291 */ /* 0x000fca000f8e503f */
[----:B------:R-:W-:Y:S02]  /*1440*/  UMOV UR8, UR6 ;  /* 0x0000000600087c82 */ /* 0x000fe40008000000 */
[----:B------:R-:W-:Y:S02]  /*1450*/  UMOV UR10, UR7 ;  /* 0x00000007000a7c82 */ /* 0x000fe40008000000 */
[----:B------:R-:W-:Y:S01]  /*1460*/  HGMMA.64x256x16.F32 R20, gdesc[UR8], RZ, !UPT, gsb0 ;  /* 0x03e00000081479f0 */ /* 0x000fe2000c0008ff */
[----:B------:R-:W-:Y:S01]  /*1470*/  UIADD3 UR8, UR6, 0x200, URZ ;  /* 0x0000020006087890 */ /* 0x000fe2000fffe03f */
[----:B------:R-:W-:Y:S01]  /*1480*/  UMOV UR9, 0x80000020 ;  /* 0x8000002000097882 */ /* 0x000fe20000000000 */
[----:B------:R-:W-:Y:S02]  /*1490*/  WARPGROUP.DEPBAR.LE gsb0, 0x0 ;  /* 0x00008000000079c5 */ /* 0x000fe40000010000 */
[----:B------:R-:W-:Y:S01]  /*14a0*/  STL.64 [R1+0x200], R20 ;  /* 0x0002001401007387 */ /* 0x000fe20000100a00 */
[----:B------:R-:W-:-:S02]  /*14b0*/  IMAD.MOV.U32 R235, RZ, RZ, R128 ;  /* 0x000000ffffeb7224 */ /* 0x000fc400078e0080 */
[----:B------:R-:W-:Y:S01]  /*14c0*/  IMAD.MOV.U32 R234, RZ, RZ, R129 ;  /* 0x000000ffffea7224 */ /* 0x000fe200078e0081 */
[----:B------:R-:W-:Y:S01]  /*14d0*/  STL.64 [R1+0x208], R22 ;  /* 0x0002081601007387 */ /* 0x000fe20000100a00 */
[----:B------:R-:W-:Y:S02]  /*14e0*/  IMAD.MOV.U32 R233, RZ, RZ, R130 ;  /* 0x000000ffffe97224 */ /* 0x000fe400078e0082 */
[----:B------:R-:W-:Y:S01]  /*14f0*/  IMAD.MOV.U32 R232, RZ, RZ, R131 ;  /* 0x000000ffffe87224 */ /* 0x000fe200078e0083 */
[----:B------:R-:W-:Y:S01]  /*1500*/  STL.64 [R1+0x210], R24 ;  /* 0x0002101801007387 */ /* 0x000fe20000100a00 */
[----:B------:R-:W-:Y:S02]  /*1510*/  IMAD.MOV.U32 R231, RZ, RZ, R132 ;  /* 0x000000ffffe77224 */ /* 0x000fe400078e0084 */
[----:B------:R-:W-:Y:S01]  /*1520*/  IMAD.MOV.U32 R230, RZ, RZ, R133 ;  /* 0x000000ffffe67224 */ /* 0x000fe200078e0085 */
        /* <DEDUP_REMOVED lines=21> */
[----:B------:R-:W-:Y:S04]  /*1680*/  STL.64 [R1+0x250], R40 ;  /* 0x0002502801007387 */ /* 0x000fe80000100a00 */
        /* <DEDUP_REMOVED lines=42> */
[----:B------:R2:W-:Y:S02]  /*1930*/  STL.64 [R1+0x3a8], R126 ;  /* 0x0003a87e01007387 */ /* 0x0005e40000100a00 */
[----:B--2---:R-:W-:-:S06]  /*1940*/  WARPGROUP.ARRIVE ;  /* 0x00000000000079c5 */ /* 0x004fcc0000000000 */
[----:B------:R-:W-:Y:S01]  /*1950*/  HGMMA.64x256x16.F32 R24, gdesc[UR8], RZ, !UPT, gsb0 ;  /* 0x03e00000081879f0 */ /* 0x000fe2000c0008ff */
[----:B------:R-:W-:Y:S01]  /*1960*/  UIADD3 UR8, UR6, 0x400, URZ ;  /* 0x0000040006087890 */ /* 0x000fe2000fffe03f */
[----:B------:R-:W-:Y:S01]  /*1970*/  UMOV UR9, 0x80000020 ;  /* 0x8000002000097882 */ /* 0x000fe20000000000 */
[----:B------:R-:W-:Y:S02]  /*1980*/  WARPGROUP.DEPBAR.LE gsb0, 0x0 ;  /* 0x00008000000079c5 */ /* 0x000fe40000010000 */
[----:B------:R-:W-:Y:S01]  /*1990*/  STL.64 [R1], R24 ;  /* 0x0000001801007387 */ /* 0x000fe20000100a00 */
        /* <DEDUP_REMOVED lines=59> */
[----:B------:R2:W-:Y:S01]  /*1d50*/  STL [R1+0xa0], R64 ;  /* 0x0000a04001007387 */ /* 0x0005e20000100800 */
[----:B------:R-:W-:Y:S02]  /*1d60*/  IMAD.MOV.U32 R189, RZ, RZ, R105 ;  /* 0x000000ffffbd7224 */ /* 0x000fe400078e0069 */
[----:B------:R-:W-:Y:S02]  /*1d70*/  IMAD.MOV.U32 R190, RZ, RZ, R106 ;  /* 0x000000ffffbe7224 */ /* 0x000fe400078e006a */
[----:B------:R-:W-:Y:S02]  /*1d80*/  IMAD.MOV.U32 R191, RZ, RZ, R107 ;  /* 0x000000ffffbf7224 */ /* 0x000fe400078e006b */
[----:B------:R-:W-:Y:S02]  /*1d90*/  IMAD.MOV.U32 R192, RZ, RZ, R108 ;  /* 0x000000ffffc07224 */ /* 0x000fe400078e006c */
[----:B------:R-:W-:-:S02]  /*1da0*/  IMAD.MOV.U32 R193, RZ, RZ, R109 ;  /* 0x000000ffffc17224 */ /* 0x000fc400078e006d */
[----:B------:R-:W-:Y:S02]  /*1db0*/  IMAD.MOV.U32 R194, RZ, RZ, R110 ;  /* 0x000000ffffc27224 */ /* 0x000fe400078e006e */
        /* <DEDUP_REMOVED lines=27> */
[----:B---3--:R-:W-:Y:S02]  /*1f70*/  IMAD.MOV.U32 R17, RZ, RZ, R138 ;  /* 0x000000ffff117224 */ /* 0x008fe400078e008a */
        /* <DEDUP_REMOVED lines=11> */
[----:B01----:R-:W-:Y:S02]  /*2030*/  IMAD.MOV.U32 R3, RZ, RZ, R150 ;  /* 0x000000ffff037224 */ /* 0x003fe400078e0096 */
[----:B------:R-:W-:-:S02]  /*2040*/  IMAD.MOV.U32 R0, RZ, RZ, R151 ;  /* 0x000000ffff007224 */ /* 0x000fc400078e0097 */
[----:B--2---:R-:W-:-:S06]  /*2050*/  WARPGROUP.ARRIVE ;  /* 0x00000000000079c5 */ /* 0x004fcc0000000000 */
[----:B------:R-:W-:Y:S03]  /*2060*/  HGMMA.64x256x16.F32 R24, gdesc[UR8], RZ, !UPT, gsb0 ;  /* 0x03e00000081879f0 */ /* 0x000fe6000c0008ff */
[----:B------:R-:W-:Y:S02]  /*2070*/  WARPGROUP.DEPBAR.LE gsb0, 0x0 ;  /* 0x00008000000079c5 */ /* 0x000fe40000010000 */
        /* <DEDUP_REMOVED lines=21> */
[----:B------:R0:W-:Y:S04]  /*21d0*/  STL.64 [R1+0x408], R108 ;  /* 0x0004086c01007387 */ /* 0x0001e80000100a00 */
[----:B0-----:R-:W2:Y:S04]  /*21e0*/  LDL.LU R108, [R1] ;  /* 0x00000000016c7983 */ /* 0x001ea80000300800 */
[----:B------:R-:W2:Y:S04]  /*21f0*/  LDL.LU R109, [R1+0x4] ;  /* 0x00000400016d7983 */ /* 0x000ea80000300800 */
[----:B------:R-:W3:Y:S04]  /*2200*/  LDL.LU R110, [R1+0x8] ;  /* 0x00000800016e7983 */ /* 0x000ee80000300800 */
[----:B------:R-:W3:Y:S04]  /*2210*/  LDL.LU R111, [R1+0xc] ;  /* 0x00000c00016f7983 */ /* 0x000ee80000300800 */
[----:B------:R-:W4:Y:S04]  /*2220*/  LDL.LU R112, [R1+0x10] ;  /* 0x0000100001707983 */ /* 0x000f280000300800 */
[----:B------:R-:W4:Y:S04]  /*2230*/  LDL.LU R113, [R1+0x14] ;  /* 0x0000140001717983 */ /* 0x000f280000300800 */
[----:B------:R-:W2:Y:S04]  /*2240*/  LDL.LU R114, [R1+0x18] ;  /* 0x0000180001727983 */ /* 0x000ea80000300800 */
        /* <DEDUP_REMOVED lines=33> */
[----:B------:R-:W4:Y:S01]  /*2460*/  LDL.LU R148, [R1+0xa0] ;  /* 0x0000a00001947983 */ /* 0x000f220000300800 */
[----:B------:R-:W-:-:S02]  /*2470*/  IMAD.MOV.U32 R150, RZ, RZ, R5 ;  /* 0x000000ffff967224 */ /* 0x000fc400078e0005 */
[----:B------:R-:W-:Y:S02]  /*2480*/  IMAD.MOV.U32 R151, RZ, RZ, R2 ;  /* 0x000000ffff977224 */ /* 0x000fe400078e0002 */
[----:B------:R-:W-:Y:S02]  /*2490*/  IMAD.MOV.U32 R149, RZ, RZ, R16 ;  /* 0x000000ffff957224 */ /* 0x000fe400078e0010 */
[----:B------:R0:W5:Y:S04]  /*24a0*/  LDL.LU R16, [R1+0x6c0] ;  /* 0x0006c00001107983 */ /* 0x0001680000300800 */
[----:B------:R0:W5:Y:S04]  /*24b0*/  LDL.LU R5, [R1+0x6bc] ;  /* 0x0006bc0001057983 */ /* 0x0001680000300800 */
[----:B------:R0:W5:Y:S04]  /*24c0*/  LDL.LU R2, [R1+0x6b8] ;  /* 0x0006b80001027983 */ /* 0x0001680000300800 */
[----:B------:R-:W-:Y:S04]  /*24d0*/  STL.64 [R1+0x6b0], R150 ;  /* 0x0006b09601007387 */ /* 0x000fe80000100a00 */
[----:B----4-:R-:W-:Y:S04]  /*24e0*/  STL.64 [R1+0x6a8], R148 ;  /* 0x0006a89401007387 */ /* 0x010fe80000100a00 */
[----:B---3--:R-:W-:Y:S04]  /*24f0*/  STL.64 [R1+0x6a0], R146 ;  /* 0x0006a09201007387 */ /* 0x008fe80000100a00 */
[----:B--2---:R-:W-:Y:S04]  /*2500*/  STL.64 [R1+0x698], R144 ;  /* 0x0006989001007387 */ /* 0x004fe80000100a00 */
        /* <DEDUP_REMOVED lines=60> */
[----:B-1----:R-:W2:Y:S04]  /*28d0*/  LDL.LU R24, [R1+0x200] ;  /* 0x0002000001187983 */ /* 0x002ea80000300800 */
[----:B------:R-:W2:Y:S04]  /*28e0*/  LDL.LU R25, [R1+0x204] ;  /* 0x0002040001197983 */ /* 0x000ea80000300800 */
        /* <DEDUP_REMOVED lines=105> */
[----:B------:R-:W2:Y:S01]  /*2f80*/  LDL.LU R131, [R1+0x3ac] ;  /* 0x0003ac0001837983 */ /* 0x000ea20000300800 */
[----:B------:R-:W-:Y:S01]  /*2f90*/  IMAD.MOV.U32 R132, RZ, RZ, R235 ;  /* 0x000000ffff847224 */ /* 0x000fe200078e00eb */
[----:B------:R-:W-:Y:S01]  /*2fa0*/  UIADD3 UR8, UR6, 0x2, URZ ;  /* 0x0000000206087890 */ /* 0x000fe2000fffe03f */
[----:B------:R-:W-:Y:S01]  /*2fb0*/  IMAD.MOV.U32 R133, RZ, RZ, R234 ;  /* 0x000000ffff857224 */ /* 0x000fe200078e00ea */
[----:B------:R-:W-:Y:S01]  /*2fc0*/  UIADD3 UR10, UR7, 0x2, URZ ;  /* 0x00000002070a7890 */ /* 0x000fe2000fffe03f */
[----:B------:R-:W-:Y:S01]  /*2fd0*/  IMAD.MOV.U32 R134, RZ, RZ, R233 ;  /* 0x000000ffff867224 */ /* 0x000fe200078e00e9 */
[----:B------:R-:W-:Y:S01]  /*2fe0*/  UMOV UR9, 0x80000020 ;  /* 0x8000002000097882 */ /* 0x000fe20000000000 */
[----:B------:R-:W-:Y:S01]  /*2ff0*/  IMAD.MOV.U32 R135, RZ, RZ, R232 ;  /* 0x000000ffff877224 */ /* 0x000fe200078e00e8 */
[----:B------:R-:W-:Y:S01]  /*3000*/  UMOV UR11, 0x80000020 ;  /* 0x80000020000b7882 */ /* 0x000fe20000000000 */
        /* <DEDUP_REMOVED lines=35> */
[----:B------:R-:W-:Y:S01]  /*3240*/  IMAD.MOV.U32 R235, RZ, RZ, R0 ;  /* 0x000000ffffeb7224 */ /* 0x000fe200078e0000 */
[----:B--2---:R-:W-:-:S06]  /*3250*/  WARPGROUP.ARRIVE ;  /* 0x00000000000079c5 */ /* 0x004fcc0000000000 */
[----:B------:R-:W-:Y:S03]  /*3260*/  HGMMA.64x256x16.F32 R24, gdesc[UR8], R24, gsb0 ;  /* 0x03e00000081879f0 */ /* 0x000fe60008000818 */
        /* <DEDUP_REMOVED lines=65> */
[----:B-1----:R-:W2:Y:S04]  /*3680*/  LDL.LU.64 R150, [R1+0x6b0] ;  /* 0x0006b00001967983 */ /* 0x002ea80000300a00 */
[----:B------:R-:W2:Y:S04]  /*3690*/  LDL.LU.64 R148, [R1+0x6a8] ;  /* 0x0006a80001947983 */ /* 0x000ea80000300a00 */
        /* <DEDUP_REMOVED lines=19> */
[----:B------:R-:W2:Y:S01]  /*37d0*/  LDL.LU.64 R108, [R1+0x608] ;  /* 0x00060800016c7983 */ /* 0x000ea20000300a00 */
[----:B------:R-:W-:Y:S01]  /*37e0*/  UIADD3 UR8, UR6, 0x202, URZ ;  /* 0x0000020206087890 */ /* 0x000fe2000fffe03f */
[----:B------:R-:W-:-:S02]  /*37f0*/  UMOV UR9, 0x80000020 ;  /* 0x8000002000097882 */ /* 0x000fc40000000000 */
[----:B------:R-:W3:Y:S04]  /*3800*/  LDL.LU.64 R106, [R1+0x600] ;  /* 0x00060000016a7983 */ /* 0x000ee80000300a00 */
        /* <DEDUP_REMOVED lines=40> */
[----:B------:R-:W3:Y:S01]  /*3a90*/  LDL.LU.64 R24, [R1+0x4b8] ;  /* 0x0004b80001187983 */ /* 0x000ee20000300a00 */
[----:B--2---:R-:W-:-:S06]  /*3aa0*/  WARPGROUP.ARRIVE ;  /* 0x00000000000079c5 */ /* 0x004fcc0000000000 */
[----:B------:R-:W-:Y:S03]  /*3ab0*/  HGMMA.64x256x16.F32 R108, gdesc[UR8], R108, gsb0 ;  /* 0x03e00000086c79f0 */ /* 0x000fe6000800086c */
[----:B------:R-:W-:Y:S02]  /*3ac0*/  WARPGROUP.DEPBAR.LE gsb0, 0x0 ;  /* 0x00008000000079c5 */ /* 0x000fe40000010000 */
[----:B------:R-:W-:Y:S04]  /*3ad0*/  STL.64 [R1], R108 ;  /* 0x0000006c01007387 */ /* 0x000fe80000100a00 */
        /* <DEDUP_REMOVED lines=63> */
[----:B-1----:R-:W3:Y:S04]  /*3ed0*/  LDL.LU.64 R150, [R1+0x4b0] ;  /* 0x0004b00001967983 */ /* 0x002ee80000300a00 */
        /* <DEDUP_REMOVED lines=21> */
[----:B------:R-:W-:Y:S01]  /*4030*/  UIADD3 UR8, UR6, 0x402, URZ ;  /* 0x0000040206087890 */ /* 0x000fe2000fffe03f */
[----:B------:R-:W-:Y:S01]  /*4040*/  UMOV UR9, 0x80000020 ;  /* 0x8000002000097882 */ /* 0x000fe20000000000 */
[----:B---3--:R-:W-:-:S07]  /*4050*/  WARPGROUP.ARRIVE ;  /* 0x00000000000079c5 */ /* 0x008fce0000000000 */
[----:B------:R-:W-:Y:S03]  /*4060*/  HGMMA.64x256x16.F32 R24, gdesc[UR8], R24, gsb0 ;  /* 0x03e00000081879f0 */ /* 0x000fe60008000818 */
[----:B------:R-:W-:Y:S02]  /*4070*/  WARPGROUP.DEPBAR.LE gsb0, 0x0 ;  /* 0x00008000000079c5 */ /* 0x000fe40000010000 */
[----:B0-----:R-:W-:Y:S05]  /*4080*/  @!P1 BRA `(.L_x_18) ;  /* 0x0000004400c49947 */ /* 0x001fea0003800000 */
[----:B------:R-:W-:Y:S01]  /*4090*/  UIADD3 UR6, UR39, 0x1, URZ ;  /* 0x0000000127067890 */ /* 0x000fe2000fffe03f */
[----:B-----5:R-:W-:-:S03]  /*40a0*/  IMAD.MOV.U32 R0, RZ, RZ, R5 ;  /* 0x000000ffff007224 */ /* 0x020fc600078e0005 */
[----:B------:R-:W-:-:S04]  /*40b0*/  UISETP.NE.AND UP0, UPT, UR6, 0x5, UPT ;  /* 0x000000050600788c */ /* 0x000fc8000bf05270 */
[----:B------:R-:W-:Y:S02]  /*40c0*/  USEL UR7, URZ, 0x1, UP0 ;  /* 0x000000013f077887 */ /* 0x000fe40008000000 */
[----:B------:R-:W-:Y:S02]  /*40d0*/  USEL UR6, UR6, URZ, UP0 ;  /* 0x0000003f06067287 */ /* 0x000fe40008000000 */
[----:B------:R-:W-:-:S06]  /*40e0*/  ULOP3.LUT UR7, UR38, UR7, URZ, 0x3c, !UPT ;  /* 0x0000000726077292 */ /* 0x000fcc000f8e3c3f */
[----:B------:R-:W-:Y:S01]  /*40f0*/  IMAD.U32 R3, RZ, RZ, UR7 ;  /* 0x00000007ff037e24 */ /* 0x000fe2000f8e00ff */
[----:B------:R-:W-:-:S06]  /*4100*/  UMOV UR7, UR39 ;  /* 0x0000002700077c82 */ /* 0x000fcc0008000000 */
.L_x_25:
[----:B------:R-:W-:Y:S05]  /*4110*/  @!P0 BRA `(.L_x_19) ;  /* 0x0000000000048947 */ /* 0x000fea0003800000 */
[----:B------:R-:W-:Y:S01]  /*4120*/  BPT.TRAP 0x1 ;  /* 0x000000040000795c */ /* 0x000fe20000300000 */
.L_x_19:
[----:B------:R-:W-:Y:S01]  /*4130*/  ULEA UR8, UR6, UR44, 0x3 ;  /* 0x0000002c06087291 */ /* 0x000fe2000f8e183f */
[----:B------:R-:W-:-:S08]  /*4140*/  SHF.L.U32 R4, R3, 0x1f, RZ ;  /* 0x0000001f03047819 */ /* 0x000fd000000006ff */
[----:B------:R0:W1:Y:S01]  /*4150*/  SYNCS.PHASECHK.TRANS64.TRYWAIT P1, [UR8], R4 ;  /* 0x00000004ff0075a7 */ /* 0x0000620008020148 */
[----:B------:R-:W-:Y:S05]  /*4160*/  @!P0 BRA `(.L_x_20) ;  /* 0x0000000000048947 */ /* 0x000fea0003800000 */
[----:B------:R-:W-:Y:S01]  /*4170*/  BPT.TRAP 0x1 ;  /* 0x000000040000795c */ /* 0x000fe20000300000 */
.L_x_20:
[----:B-1----:R-:W-:Y:S05]  /*4180*/  @P1 BRA `(.L_x_21) ;  /* 0x0000000000081947 */ /* 0x002fea0003800000 */
[----:B------:R-:W1:Y:S02]  /*4190*/  SYNCS.PHASECHK.TRANS64.TRYWAIT P1, [UR8], R4 ;  /* 0x00000004ff0075a7 */ /* 0x000e640008020148 */
[----:B-1----:R-:W-:Y:S05]  /*41a0*/  @!P1 BRA `(.L_x_22) ;  /* 0x000001f000609947 */ /* 0x002fea0003800000 */
.L_x_21:
        /* <DEDUP_REMOVED lines=64> */
[----:B--2---:R-:W2:Y:S04]  /*45b0*/  LDL.LU.64 R24, [R1] ;  /* 0x0000000001187983 */ /* 0x004ea80000300a00 */
[----:B------:R-:W3:Y:S04]  /*45c0*/  LDL.LU.64 R26, [R1+0x8] ;  /* 0x00000800011a7983 */ /* 0x000ee80000300a00 */
[----:B------:R-:W4:Y:S04]  /*45d0*/  LDL.LU.64 R28, [R1+0x10] ;  /* 0x00001000011c7983 */ /* 0x000f280000300a00 */
[----:B------:R-:W2:Y:S04]  /*45e0*/  LDL.LU.64 R30, [R1+0x18] ;  /* 0x00001800011e7983 */ /* 0x000ea80000300a00 */
        /* <DEDUP_REMOVED lines=58> */
[----:B---3--:R-:W-:Y:S04]  /*4990*/  STL.64 [R1+0xab8], R146 ;  /* 0x000ab89201007387 */ /* 0x008fe80000100a00 */
[----:B--2---:R-:W-:Y:S04]  /*49a0*/  STL.64 [R1+0xab0], R144 ;  /* 0x000ab09001007387 */ /* 0x004fe80000100a00 */
[----:B----4-:R-:W-:Y:S04]  /*49b0*/  STL.64 [R1+0xaa8], R142 ;  /* 0x000aa88e01007387 */ /* 0x010fe80000100a00 */
        /* <DEDUP_REMOVED lines=59> */
[----:B------:R-:W3:Y:S04]  /*4d70*/  LDL.LU.64 R20, [R1+0x200] ;  /* 0x0002000001147983 */ /* 0x000ee80000300a00 */
[----:B------:R-:W3:Y:S04]  /*4d80*/  LDL.LU.64 R22, [R1+0x208] ;  /* 0x0002080001167983 */ /* 0x000ee80000300a00 */
[----:B--2---:R-:W3:Y:S04]  /*4d90*/  LDL.LU.64 R24, [R1+0x210] ;  /* 0x0002100001187983 */ /* 0x004ee80000300a00 */
        /* <DEDUP_REMOVED lines=61> */
[----:B------:R-:W-:-:S02]  /*5170*/  UIMAD UR12, UR6, 0x600, UR4 ;  /* 0x00000600060c78a4 */ /* 0x000fc4000f8e0204 */
[----:B------:R-:W-:Y:S01]  /*5180*/  ULEA UR13, UR6, UR5, 0xa ;  /* 0x00000005060d7291 */ /* 0x000fe2000f8e503f */
[----:B------:R-:W2:Y:S01]  /*5190*/  LDL.LU.64 R148, [R1+0x1f0] ;  /* 0x0001f00001947983 */ /* 0x000ea20000300a00 */
[----:B------:R-:W-:Y:S01]  /*51a0*/  UMOV UR9, 0x80000020 ;  /* 0x8000002000097882 */ /* 0x000fe20000000000 */
[----:B------:R-:W-:Y:S02]  /*51b0*/  UMOV UR11, 0x80000020 ;  /* 0x80000020000b7882 */ /* 0x000fe40000000000 */
[----:B------:R-:W-:Y:S01]  /*51c0*/  UMOV UR8, UR12 ;  /* 0x0000000c00087c82 */ /* 0x000fe20008000000 */
[----:B------:R-:W2:Y:S01]  /*51d0*/  LDL.LU.64 R150, [R1+0x1f8] ;  /* 0x0001f80001967983 */ /* 0x000ea20000300a00 */
[----:B------:R-:W-:-:S03]  /*51e0*/  UMOV UR10, UR13 ;  /* 0x0000000d000a7c82 */ /* 0x000fc60008000000 */
[----:B------:R-:W-:Y:S04]  /*51f0*/  STL [R1+0x6c8], R16 ;  /* 0x0006c81001007387 */ /* 0x000fe80000100800 */
[----:B------:R-:W-:Y:S04]  /*5200*/  STL [R1+0x6c4], R5 ;  /* 0x0006c40501007387 */ /* 0x000fe80000100800 */
[----:B------:R-:W-:Y:S04]  /*5210*/  STL [R1+0x6c0], R3 ;  /* 0x0006c00301007387 */ /* 0x000fe80000100800 */
[----:B------:R-:W-:Y:S04]  /*5220*/  STL [R1+0x6bc], R2 ;  /* 0x0006bc0201007387 */ /* 0x000fe80000100800 */
[----:B------:R-:W-:Y:S01]  /*5230*/  STL [R1+0x6b8], R0 ;  /* 0x0006b80001007387 */ /* 0x000fe20000100800 */
[----:B---3--:R-:W-:-:S06]  /*5240*/  WARPGROUP.ARRIVE ;  /* 0x00000000000079c5 */ /* 0x008fcc0000000000 */
[----:B------:R-:W-:Y:S03]  /*5250*/  HGMMA.64x256x16.F32 R20, gdesc[UR8], R20, gsb0 ;  /* 0x03e00000081479f0 */ /* 0x000fe60008000814 */
[----:B------:R-:W-:Y:S02]  /*5260*/  WARPGROUP.DEPBAR.LE gsb0, 0x0 ;  /* 0x00008000000079c5 */ /* 0x000fe40000010000 */
        /* <DEDUP_REMOVED lines=82> */
[----:B---3--:R-:W2:Y:S04]  /*5790*/  LDL.LU.64 R128, [R1+0xa70] ;  /* 0x000a700001807983 */ /* 0x008ea80000300a00 */
        /* <DEDUP_REMOVED lines=53> */
[----:B------:R-:W-:Y:S01]  /*5af0*/  UMOV UR9, 0x80000020 ;  /* 0x8000002000097882 */ /* 0x000fe20000000000 */
[----:B--2---:R-:W-:-:S07]  /*5b00*/  WARPGROUP.ARRIVE ;  /* 0x00000000000079c5 */ /* 0x004fce0000000000 */
[----:B------:R-:W-:Y:S03]  /*5b10*/  HGMMA.64x256x16.F32 R24, gdesc[UR8], R24, gsb0 ;  /* 0x03e00000081879f0 */ /* 0x000fe60008000818 */
[----:B------:R-:W-:Y:S02]  /*5b20*/  WARPGROUP.DEPBAR.LE gsb0, 0x0 ;  /* 0x00008000000079c5 */ /* 0x000fe40000010000 */
[----:B------:R-:W-:Y:S01]  /*5b30*/  STL.64 [R1], R24 ;  /* 0x0000001801007387 */ /* 0x000fe20000100a00 */
[----:B-1----:R-:W-:Y:S02]  /*5b40*/  IMAD.MOV.U32 R6, RZ, RZ, R150 ;  /* 0x000000ffff067224 */ /* 0x002fe400078e0096 */
[----:B0-----:R-:W-:Y:S01]  /*5b50*/  IMAD.MOV.U32 R4, RZ, RZ, R151 ;  /* 0x000000ffff047224 */ /* 0x001fe200078e0097 */
        /* <DEDUP_REMOVED lines=54> */
[----:B------:R0:W-:Y:S01]  /*5ec0*/  STL [R1+0x98], R62 ;  /* 0x0000983e01007387 */ /* 0x0001e20000100800 */
[----:B------:R-:W-:-:S02]  /*5ed0*/  IMAD.MOV.U32 R196, RZ, RZ, R112 ;  /* 0x000000ffffc47224 */ /* 0x000fc400078e0070 */
[----:B------:R-:W-:Y:S01]  /*5ee0*/  IMAD.MOV.U32 R197, RZ, RZ, R113 ;  /* 0x000000ffffc57224 */ /* 0x000fe200078e0071 */
[----:B------:R-:W2:Y:S01]  /*5ef0*/  LDL.LU.64 R150, [R1+0x8c8] ;  /* 0x0008c80001967983 */ /* 0x000ea20000300a00 */
[----:B------:R-:W-:Y:S02]  /*5f00*/  IMAD.MOV.U32 R194, RZ, RZ, R110 ;  /* 0x000000ffffc27224 */ /* 0x000fe400078e006e */
[----:B------:R-:W-:Y:S01]  /*5f10*/  IMAD.MOV.U32 R195, RZ, RZ, R111 ;  /* 0x000000ffffc37224 */ /* 0x000fe200078e006f */
[----:B------:R-:W2:Y:S01]  /*5f20*/  LDL.LU.64 R148, [R1+0x8c0] ;  /* 0x0008c00001947983 */ /* 0x000ea20000300a00 */
[----:B------:R-:W-:Y:S02]  /*5f30*/  IMAD.MOV.U32 R192, RZ, RZ, R108 ;  /* 0x000000ffffc07224 */ /* 0x000fe400078e006c */
[----:B------:R-:W-:Y:S01]  /*5f40*/  IMAD.MOV.U32 R193, RZ, RZ, R109 ;  /* 0x000000ffffc17224 */ /* 0x000fe200078e006d */
[----:B------:R-:W2:Y:S01]  /*5f50*/  LDL.LU.64 R146, [R1+0x8b8] ;  /* 0x0008b80001927983 */ /* 0x000ea20000300a00 */
        /* <DEDUP_REMOVED lines=66> */
[----:B------:R-:W-:-:S03]  /*6380*/  IMAD.MOV.U32 R16, RZ, RZ, R63 ;  /* 0x000000ffff107224 */ /* 0x000fc600078e003f */
        /* <DEDUP_REMOVED lines=19> */
[----:B0-----:R-:W2:Y:S04]  /*64c0*/  LDL.LU.64 R62, [R1+0x768] ;  /* 0x00076800013e7983 */ /* 0x001ea80000300a00 */
        /* <DEDUP_REMOVED lines=84> */
[----:B------:R-:W3:Y:S01]  /*6a10*/  LDL.LU R146, [R1+0x98] ;  /* 0x0000980001927983 */ /* 0x000ee20000300800 */
[----:B------:R-:W-:-:S02]  /*6a20*/  IMAD.MOV.U32 R147, RZ, RZ, R16 ;  /* 0x000000ffff937224 */ /* 0x000fc400078e0010 */
[----:B------:R-:W-:Y:S01]  /*6a30*/  IMAD.MOV.U32 R148, RZ, RZ, R5 ;  /* 0x000000ffff947224 */ /* 0x000fe200078e0005 */
[----:B------:R0:W5:Y:S01]  /*6a40*/  LDL.LU R16, [R1+0x6c8] ;  /* 0x0006c80001107983 */ /* 0x0001620000300800 */
[----:B------:R-:W-:Y:S02]  /*6a50*/  IMAD.MOV.U32 R150, RZ, RZ, R2 ;  /* 0x000000ffff967224 */ /* 0x000fe400078e0002 */
[----:B------:R-:W-:Y:S01]  /*6a60*/  IMAD.MOV.U32 R151, RZ, RZ, R0 ;  /* 0x000000ffff977224 */ /* 0x000fe200078e0000 */
[----:B------:R0:W5:Y:S01]  /*6a70*/  LDL.LU R5, [R1+0x6c4] ;  /* 0x0006c40001057983 */ /* 0x0001620000300800 */
[----:B------:R-:W-:-:S03]  /*6a80*/  IMAD.MOV.U32 R149, RZ, RZ, R3 ;  /* 0x000000ffff957224 */ /* 0x000fc600078e0003 */
[----:B------:R0:W5:Y:S04]  /*6a90*/  LDL.LU R3, [R1+0x6c0] ;  /* 0x0006c00001037983 */ /* 0x0001680000300800 */
[----:B------:R0:W5:Y:S04]  /*6aa0*/  LDL.LU R2, [R1+0x6bc] ;  /* 0x0006bc0001027983 */ /* 0x0001680000300800 */
[----:B------:R0:W5:Y:S04]  /*6ab0*/  LDL.LU R0, [R1+0x6b8] ;  /* 0x0006b80001007983 */ /* 0x0001680000300800 */
[----:B------:R-:W-:Y:S04]  /*6ac0*/  STL.64 [R1+0x6b0], R150 ;  /* 0x0006b09601007387 */ /* 0x000fe80000100a00 */
[----:B------:R-:W-:Y:S04]  /*6ad0*/  STL.64 [R1+0x6a8], R148 ;  /* 0x0006a89401007387 */ /* 0x000fe80000100a00 */
        /* <DEDUP_REMOVED lines=190> */
[----:B------:R-:W-:Y:S02]  /*76c0*/  UIADD3 UR8, UR12, 0x2, URZ ;  /* 0x000000020c087890 */ /* 0x000fe4000fffe03f */
[----:B------:R-:W-:Y:S01]  /*76d0*/  UIADD3 UR10, UR13, 0x2, URZ ;  /* 0x000000020d0a7890 */ /* 0x000fe2000fffe03f */
[----:B------:R-:W-:Y:S01]  /*76e0*/  UMOV UR9, 0x80000020 ;  /* 0x8000002000097882 */ /* 0x000fe20000000000 */
[----:B------:R-:W-:Y:S01]  /*76f0*/  UMOV UR11, 0x80000020 ;  /* 0x80000020000b7882 */ /* 0x000fe20000000000 */
        /* <DEDUP_REMOVED lines=107> */
[----:B------:R-:W-:Y:S01]  /*7db0*/  UIADD3 UR8, UR12, 0x202, URZ ;  /* 0x000002020c087890 */ /* 0x000fe2000fffe03f */
[----:B------:R-:W3:Y:S01]  /*7dc0*/  LDL.LU.64 R106, [R1+0x600] ;  /* 0x00060000016a7983 */ /* 0x000ee20000300a00 */
[----:B------:R-:W-:-:S03]  /*7dd0*/  UMOV UR9, 0x80000020 ;  /* 0x8000002000097882 */ /* 0x000fc60000000000 */
        /* <DEDUP_REMOVED lines=136> */
[----:B------:R-:W-:Y:S01]  /*8660*/  BPT.TRAP 0x1 ;  /* 0x000000040000795c */ /* 0x000fe20000300000 */
.L_x_23:
[----:B------:R-:W-:Y:S02]  /*8670*/  UISETP.GT.U32.AND UP0, UPT, UR40, 0x1, UPT ;  /* 0x000000012800788c */ /* 0x000fe4000bf04070 */
[----:B------:R-:W-:-:S04]  /*8680*/  ULEA UR8, UR7, UR44, 0x3 ;  /* 0x0000002c07087291 */ /* 0x000fc8000f8e183f */
[----:B------:R-:W-:Y:S01]  /*8690*/  UIADD3 UR8, UR8, 0x28, URZ ;  /* 0x0000002808087890 */ /* 0x000fe2000fffe03f */
[----:B------:R-:W-:-:S03]  /*86a0*/  PLOP3.LUT P1, PT, PT, PT, UP0, 0x80, 0x0 ;  /* 0x000000000000781c */ /* 0x000fc60003f2f008 */
[----:B------:R-:W-:-:S09]  /*86b0*/  UPRMT UR8, URZ, 0x654, UR8 ;  /* 0x000006543f087896 */ /* 0x000fd20008000008 */
[----:B------:R-:W-:Y:S01]  /*86c0*/  SYNCS.ARRIVE.TRANS64.RED.A1T0 RZ, [UR8], RZ ;  /* 0x000000ffffff79a7 */ /* 0x000fe20008100408 */
[----:B------:R-:W-:Y:S05]  /*86d0*/  @P1 BRA `(.L_x_24) ;  /* 0x0000000000041947 */ /* 0x000fea0003800000 */
[----:B------:R-:W-:Y:S01]  /*86e0*/  BPT.TRAP 0x1 ;  /* 0x000000040000795c */ /* 0x000fe20000300000 */
.L_x_24:
[----:B------:R-:W-:Y:S01]  /*86f0*/  UIADD3 UR6, UR6, 0x1, URZ ;  /* 0x0000000106067890 */ /* 0x000fe2000fffe03f */
[C---:B-----5:R-:W-:Y:S01]  /*8700*/  ISETP.GT.AND P1, PT, R0.reuse, 0x1, PT ;  /* 0x000000010000780c */ /* 0x060fe20003f24270 */
[----:B------:R-:W-:Y:S01]  /*8710*/  UIADD3 UR7, UR7, 0x1, URZ ;  /* 0x0000000107077890 */ /* 0x000fe2000fffe03f */
[----:B------:R-:W-:Y:S01]  /*8720*/  VIADD R0, R0, 0xffffffff ;  /* 0xffffffff00007836 */ /* 0x000fe20000000000 */
[----:B------:R-:W-:Y:S02]  /*8730*/  UISETP.NE.AND UP0, UPT, UR6, 0x5, UPT ;  /* 0x000000050600788c */ /* 0x000fe4000bf05270 */
[----:B------:R-:W-:Y:S02]  /*8740*/  UISETP.NE.AND UP1, UPT, UR7, 0x5, UPT ;  /* 0x000000050700788c */ /* 0x000fe4000bf25270 */
[----:B------:R-:W-:Y:S02]  /*8750*/  USEL UR8, URZ, 0x1, UP0 ;  /* 0x000000013f087887 */ /* 0x000fe40008000000 */
[----:B------:R-:W-:-:S02]  /*8760*/  USEL UR6, UR6, URZ, UP0 ;  /* 0x0000003f06067287 */ /* 0x000fc40008000000 */
[----:B------:R-:W-:Y:S02]  /*8770*/  USEL UR7, UR7, URZ, UP1 ;  /* 0x0000003f07077287 */ /* 0x000fe40008800000 */
[----:B------:R-:W-:Y:S01]  /*8780*/  LOP3.LUT R3, R3, UR8, RZ, 0x3c, !PT ;  /* 0x0000000803037c12 */ /* 0x000fe2000f8e3cff */
[----:B------:R-:W-:Y:S09]  /*8790*/  @P1 BRA `(.L_x_25) ;  /* 0xffffffb8005c1947 */ /* 0x000ff2000383ffff */
.L_x_18:
[----:B------:R-:W0:Y:S02]  /*87a0*/  LDC R0, c[0x0][0x28c] ;  /* 0x0000a300ff007b82 */ /* 0x000e240000000800 */
[----:B0-----:R-:W-:-:S13]  /*87b0*/  ISETP.GE.AND P1, PT, R0, 0x1, PT ;  /* 0x000000010000780c */ /* 0x001fda0003f26270 */
[----:B------:R-:W-:Y:S05]  /*87c0*/  @!P1 BRA `(.L_x_26) ;  /* 0x0000000000389947 */ /* 0x000fea0003800000 */
[----:B------:R-:W-:Y:S05]  /*87d0*/  @!P0 BRA `(.L_x_27) ;  /* 0x0000000000048947 */ /* 0x000fea0003800000 */
[----:B------:R-:W-:Y:S01]  /*87e0*/  BPT.TRAP 0x1 ;  /* 0x000000040000795c */ /* 0x000fe20000300000 */
.L_x_27:
[----:B-----5:R-:W-:Y:S01]  /*87f0*/  VIADD R0, R5, UR39 ;  /* 0x0000002705007c36 */ /* 0x020fe20008000000 */
[----:B------:R-:W-:-:S03]  /*8800*/  UISETP.GT.U32.AND UP0, UPT, UR40, 0x1, UPT ;  /* 0x000000012800788c */ /* 0x000fc6000bf04070 */
[----:B------:R-:W-:-:S03]  /*8810*/  IMAD.WIDE.U32 R4, R0, -0x33333333, RZ ;  /* 0xcccccccd00047825 */ /* 0x000fc600078e00ff */
[----:B------:R-:W-:Y:S02]  /*8820*/  PLOP3.LUT P0, PT, PT, PT, UP0, 0x80, 0x0 ;  /* 0x000000000000781c */ /* 0x000fe40003f0f008 */
[----:B------:R-:W-:-:S05]  /*8830*/  SHF.R.U32.HI R4, RZ, 0x2, R5 ;  /* 0x00000002ff047819 */ /* 0x000fca0000011605 */
[----:B------:R-:W-:-:S05]  /*8840*/  IMAD R0, R4, -0x5, R0 ;  /* 0xfffffffb04007824 */ /* 0x000fca00078e0200 */
[----:B------:R-:W-:-:S05]  /*8850*/  LEA R0, R0, UR44, 0x3 ;  /* 0x0000002c00007c11 */ /* 0x000fca000f8e18ff */
[----:B------:R-:W-:-:S05]  /*8860*/  VIADD R0, R0, 0x28 ;  /* 0x0000002800007836 */ /* 0x000fca0000000000 */
[----:B------:R-:W-:-:S04]  /*8870*/  PRMT R0, RZ, 0x654, R0 ;  /* 0x00000654ff007816 */ /* 0x000fc80000000000 */
[----:B------:R0:W-:Y:S01]  /*8880*/  SYNCS.ARRIVE.TRANS64.RED.A1T0 RZ, [R0+URZ], RZ ;  /* 0x000000ff00ff79a7 */ /* 0x0001e2000810043f */
[----:B------:R-:W-:Y:S05]  /*8890*/  @P0 BRA `(.L_x_26) ;  /* 0x0000000000040947 */ /* 0x000fea0003800000 */
[----:B------:R-:W-:Y:S01]  /*88a0*/  BPT.TRAP 0x1 ;  /* 0x000000040000795c */ /* 0x000fe20000300000 */
.L_x_26:
[----:B0-----:R-:W0:Y:S01]  /*88b0*/  S2R R0, SR_TID.X ;  /* 0x0000000000007919 */ /* 0x001e220000002100 */
[----:B------:R-:W-:Y:S01]  /*88c0*/  IMAD.MOV.U32 R21, RZ, RZ, 0x6540 ;  /* 0x00006540ff157424 */ /* 0x000fe200078e00ff */
[----:B------:R-:W-:Y:S01]  /*88d0*/  UIMAD.WIDE UR6, UR41, 0x180, URZ ;  /* 0x00000180290678a5 */ /* 0x000fe2000f8e023f */
[----:B------:R-:W1:Y:S01]  /*88e0*/  S2R R6, SR_TID.X ;  /* 0x0000000000067919 */ /* 0x000e620000002100 */
[----:B------:R-:W-:Y:S01]  /*88f0*/  USHF.R.S32.HI UR10, URZ, 0x1f, UR45 ;  /* 0x0000001f3f0a7899 */ /* 0x000fe2000801142d */
[----:B------:R-:W-:Y:S01]  /*8900*/  ULDC.64 UR8, c[0x0][0x5d0] ;  /* 0x0001740000087ab9 */ /* 0x000fe20000000a00 */
[----:B------:R-:W-:Y:S02]  /*8910*/  UIMAD UR41, UR41, 0x180, URZ ;  /* 0x00000180292978a4 */ /* 0x000fe4000f8e023f */
[----:B------:R-:W-:Y:S02]  /*8920*/  UIMAD UR4, UR10, UR8, URZ ;  /* 0x000000080a0472a4 */ /* 0x000fe4000f8e023f */
[----:B------:R-:W-:-:S02]  /*8930*/  UIADD3 UR39, UR43, UR39, URZ ;  /* 0x000000272b277290 */ /* 0x000fc4000fffe03f */
[----:B------:R-:W-:Y:S02]  /*8940*/  UIMAD UR4, UR45, UR9, UR4 ;  /* 0x000000092d0472a4 */ /* 0x000fe4000f8e0204 */
[----:B------:R-:W-:Y:S02]  /*8950*/  UISETP.GT.U32.AND UP1, UPT, UR39, 0x4, UPT ;  /* 0x000000042700788c */ /* 0x000fe4000bf24070 */
[----:B------:R-:W-:Y:S02]  /*8960*/  UISETP.GE.U32.AND UP2, UPT, UR43, 0x5, UPT ;  /* 0x000000052b00788c */ /* 0x000fe4000bf46070 */
[----:B------:R-:W-:Y:S01]  /*8970*/  UISETP.LT.U32.AND UP1, UPT, UR43, 0x5, UP1 ;  /* 0x000000052b00788c */ /* 0x000fe20008f21070 */
[----:B0-----:R-:W-:-:S04]  /*8980*/  SHF.R.U32.HI R3, RZ, 0x7, R0 ;  /* 0x00000007ff037819 */ /* 0x001fc80000011600 */
[----:B------:R-:W-:Y:S01]  /*8990*/  LOP3.LUT R3, R3, 0x1, RZ, 0xc0, !PT ;  /* 0x0000000103037812 */ /* 0x000fe200078ec0ff */
[C---:B-1----:R-:W-:Y:S01]  /*89a0*/  IMAD.SHL.U32 R20, R6.reuse, 0x2, RZ ;  /* 0x0000000206147824 */ /* 0x042fe200078e00ff */
[----:B------:R-:W-:Y:S02]  /*89b0*/  SHF.R.U32.HI R0, RZ, 0x2, R6 ;  /* 0x00000002ff007819 */ /* 0x000fe40000011606 */
[----:B------:R-:W-:Y:S01]  /*89c0*/  LOP3.LUT R4, R6, 0x60, RZ, 0xc0, !PT ;  /* 0x0000006006047812 */ /* 0x000fe200078ec0ff */
[----:B------:R-:W-:Y:S01]  /*89d0*/  IMAD.SHL.U32 R160, R3, 0x40, RZ ;  /* 0x0000004003a07824 */ /* 0x000fe200078e00ff */
[----:B------:R-:W-:Y:S02]  /*89e0*/  LOP3.LUT R0, R0, 0x7, RZ, 0xc0, !PT ;  /* 0x0000000700007812 */ /* 0x000fe400078ec0ff */
[----:B------:R-:W-:Y:S02]  /*89f0*/  LOP3.LUT R20, R20, 0x6, RZ, 0xc0, !PT ;  /* 0x0000000614147812 */ /* 0x000fe400078ec0ff */
[----:B------:R-:W-:-:S02]  /*8a00*/  SHF.R.U32.HI R4, RZ, 0x1, R4 ;  /* 0x00000001ff047819 */ /* 0x000fc40000011604 */
[--C-:B------:R-:W-:Y:S02]  /*8a10*/  LOP3.LUT R160, R160, 0x40, R0.reuse, 0xe2, !PT ;  /* 0x00000040a0a07812 */ /* 0x100fe400078ee200 */
[----:B------:R-:W-:Y:S01]  /*8a20*/  PRMT R20, R20, R21, UR42 ;  /* 0x0000002a14147e16 */ /* 0x000fe20008000015 */
[----:B------:R-:W-:Y:S01]  /*8a30*/  USHF.L.U32 UR42, UR42, 0x8, URZ ;  /* 0x000000082a2a7899 */ /* 0x000fe2000800063f */
[----:B------:R-:W-:Y:S02]  /*8a40*/  IADD3 R0, RZ, -R4, -R0 ;  /* 0x80000004ff007210 */ /* 0x000fe40007ffe800 */
[----:B------:R-:W-:Y:S01]  /*8a50*/  LOP3.LUT R160, R160, UR6, R4, 0xfe, !PT ;  /* 0x00000006a0a07c12 */ /* 0x000fe2000f8efe04 */
[----:B------:R-:W-:Y:S01]  /*8a60*/  IMAD.U32 R4, RZ, RZ, UR8 ;  /* 0x00000008ff047e24 */ /* 0x000fe2000f8e00ff */
[----:B------:R-:W-:Y:S01]  /*8a70*/  SHF.R.S32.HI R21, RZ, 0x1f, R20 ;  /* 0x0000001fff157819 */ /* 0x000fe20000011414 */
[----:B------:R-:W-:Y:S01]  /*8a80*/  ULDC UR8, c[0x0][0x284] ;  /* 0x0000a10000087ab9 */ /* 0x000fe20000000800 */
[----:B------:R-:W-:-:S02]  /*8a90*/  IMAD R0, R3, -0x40, R0 ;  /* 0xffffffc003007824 */ /* 0x000fc400078e0200 */
[----:B------:R-:W-:Y:S02]  /*8aa0*/  IMAD.U32 R3, RZ, RZ, UR8 ;  /* 0x00000008ff037e24 */ /* 0x000fe4000f8e00ff */
[----:B-----5:R-:W-:-:S03]  /*8ab0*/  IMAD.WIDE.U32 R4, R4, UR45, R20 ;  /* 0x0000002d04047c25 */ /* 0x020fc6000f8e0014 */
[----:B------:R-:W-:Y:S01]  /*8ac0*/  IADD3 R3, R3, -UR41, R0 ;  /* 0x8000002903037c10 */ /* 0x000fe2000fffe000 */
[----:B------:R-:W-:Y:S01]  /*8ad0*/  VIADD R5, R5, UR4 ;  /* 0x0000000405057c36 */ /* 0x000fe20008000000 */
[----:B------:R-:W-:Y:S01]  /*8ae0*/  ULDC UR4, c[0x0][0x288] ;  /* 0x0000a20000047ab9 */ /* 0x000fe20000000800 */
[----:B------:R-:W-:Y:S01]  /*8af0*/  LOP3.LUT R0, R6, 0x3, RZ, 0xc0, !PT ;  /* 0x0000000306007812 */ /* 0x000fe200078ec0ff */
[----:B------:R-:W-:Y:S01]  /*8b00*/  UISETP.GE.AND UP0, UPT, UR42, UR4, UPT ;  /* 0x000000042a00728c */ /* 0x000fe2000bf06270 */
[----:B------:R-:W-:-:S03]  /*8b10*/  IMAD.MOV.U32 R6, RZ, RZ, -0x2 ;  /* 0xfffffffeff067424 */ /* 0x000fc600078e00ff */
[----:B------:R-:W-:Y:S01]  /*8b20*/  UISETP.GE.OR UP0, UPT, UR41, UR8, UP0 ;  /* 0x000000082900728c */ /* 0x000fe20008706670 */
[----:B------:R-:W-:Y:S01]  /*8b30*/  IMAD R0, R0, R6, UR4 ;  /* 0x0000000400007e24 */ /* 0x000fe2000f8e0206 */
[----:B------:R-:W-:Y:S02]  /*8b40*/  UIMAD.WIDE.U32 UR4, UR39, -0x33333333, URZ ;  /* 0xcccccccd270478a5 */ /* 0x000fe4000f8e003f */
[----:B------:R-:W-:Y:S01]  /*8b50*/  USEL UR8, URZ, 0x1, !UP1 ;  /* 0x000000013f087887 */ /* 0x000fe2000c800000 */
[----:B------:R-:W-:Y:S01]  /*8b60*/  VIADD R0, R0, -UR42 ;  /* 0x8000002a00007c36 */ /* 0x000fe20008000000 */
[----:B------:R-:W-:Y:S01]  /*8b70*/  PLOP3.LUT P0, PT, PT, PT, UP0, 0x80, 0x0 ;  /* 0x000000000000781c */ /* 0x000fe20003f0f008 */
[----:B------:R-:W-:Y:S02]  /*8b80*/  USHF.R.U32.HI UR4, URZ, 0x2, UR5 ;  /* 0x000000023f047899 */ /* 0x000fe40008011605 */
[----:B------:R-:W-:Y:S02]  /*8b90*/  ULOP3.LUT UR38, UR38, UR8, URZ, 0x3c, !UPT ;  /* 0x0000000826267292 */ /* 0x000fe4000f8e3c3f */
[----:B------:R-:W-:-:S02]  /*8ba0*/  UIMAD UR39, UR4, -0x5, UR39 ;  /* 0xfffffffb042778a4 */ /* 0x000fc4000f8e0227 */
[----:B------:R-:W-:Y:S01]  /*8bb0*/  @UP2 ULOP3.LUT UR38, UR38, 0x1, UR4, 0x78, !UPT ;  /* 0x0000000126262892 */ /* 0x000fe2000f8e7804 */
[----:B------:R-:W-:-:S05]  /*8bc0*/  UMOV UR41, 0xffffffff ;  /* 0xffffffff00297882 */ /* 0x000fca0000000000 */
[----:B------:R-:W-:Y:S06]  /*8bd0*/  @P0 BRA `(.L_x_28) ;  /* 0x0000018800080947 */ /* 0x000fec0003800000 */
[----:B------:R-:W-:Y:S01]  /*8be0*/  FSETP.NEU.AND P0, PT, R16, RZ, PT ;  /* 0x000000ff1000720b */ /* 0x000fe20003f0d000 */
[----:B------:R-:W-:Y:S01]  /*8bf0*/  ULDC.64 UR8, c[0x0][0x5c8] ;  /* 0x0001720000087ab9 */ /* 0x000fe20000000a00 */
[----:B------:R-:W-:Y:S01]  /*8c00*/  ISETP.GT.AND P1, PT, R3, RZ, PT ;  /* 0x000000ff0300720c */ /* 0x000fe20003f24270 */
[----:B------:R-:W-:Y:S01]  /*8c10*/  UIMAD UR4, UR7, UR8, URZ ;  /* 0x00000008070472a4 */ /* 0x000fe2000f8e023f */
[----:B------:R-:W-:Y:S01]  /*8c20*/  IMAD.U32 R13, RZ, RZ, UR9 ;  /* 0x00000009ff0d7e24 */ /* 0x000fe2000f8e00ff */
[----:B------:R-:W-:Y:S01]  /*8c30*/  BSSY B0, `(.L_x_28) ;  /* 0x000187c000007945 */ /* 0x000fe20003800000 */
[----:B------:R-:W-:Y:S01]  /*8c40*/  IMAD.WIDE.U32 R4, R160, UR8, R4 ;  /* 0x00000008a0047c25 */ /* 0x000fe2000f8e0004 */
[----:B------:R-:W-:-:S03]  /*8c50*/  ISETP.GT.AND P2, PT, R0, RZ, P1 ;  /* 0x000000ff0000720c */ /* 0x000fc60000f44270 */
[----:B------:R-:W-:-:S04]  /*8c60*/  IMAD R13, R160, R13, UR4 ;  /* 0x00000004a00d7e24 */ /* 0x000fc8000f8e020d */
[----:B------:R-:W-:Y:S01]  /*8c70*/  IMAD.IADD R13, R5, 0x1, R13 ;  /* 0x00000001050d7824 */ /* 0x000fe200078e020d */
[----:B------:R-:W-:Y:S06]  /*8c80*/  @!P0 BRA `(.L_x_29) ;  /* 0x000000f000a88947 */ /* 0x000fec0003800000 */
[----:B------:R-:W0:Y:S01]  /*8c90*/  LDC.64 R18, c[0x0][0x5b0] ;  /* 0x00016c00ff127b82 */ /* 0x000e220000000a00 */
[----:B------:R-:W2:Y:S07]  /*8ca0*/  LDL.LU R12, [R1+0x200] ;  /* 0x00020000010c7983 */ /* 0x000eae0000300800 */
[----:B------:R-:W1:Y:S08]  /*8cb0*/  LDC.64 R152, c[0x0][0x5b8] ;  /* 0x00016e00ff987b82 */ /* 0x000e700000000a00 */
[----:B------:R-:W3:Y:S01]  /*8cc0*/  LDC.64 R14, c[0x0][0x5a8] ;  /* 0x00016a00ff0e7b82 */ /* 0x000ee20000000a00 */
[----:B0-----:R-:W-:Y:S01]  /*8cd0*/  R2UR UR4, R18 ;  /* 0x00000000120472ca */ /* 0x001fe200000e0000 */
[----:B-1----:R-:W-:-:S02]  /*8ce0*/  IMAD R161, R152, UR10, RZ ;  /* 0x0000000a98a17c24 */ /* 0x002fc4000f8e02ff */
[----:B------:R-:W-:-:S10]  /*8cf0*/  IMAD.WIDE.U32 R156, R152, UR45, R20 ;  /* 0x0000002d989c7c25 */ /* 0x000fd4000f8e0014 */
[----:B------:R-:W-:Y:S01]  /*8d00*/  UIMAD UR4, UR7, UR4, URZ ;  /* 0x00000004070472a4 */ /* 0x000fe2000f8e023f */
[----:B------:R-:W-:Y:S02]  /*8d10*/  IMAD R161, R153, UR45, R161 ;  /* 0x0000002d99a17c24 */ /* 0x000fe4000f8e02a1 */
[----:B------:R-:W-:Y:S02]  /*8d20*/  IMAD.MOV.U32 R22, RZ, RZ, R156 ;  /* 0x000000ffff167224 */ /* 0x000fe400078e009c */
[----:B------:R-:W-:Y:S02]  /*8d30*/  IMAD.IADD R23, R157, 0x1, R161 ;  /* 0x000000019d177824 */ /* 0x000fe400078e02a1 */
[C---:B------:R-:W-:Y:S01]  /*8d40*/  IMAD R11, R160.reuse, R19, UR4 ;  /* 0x00000004a00b7e24 */ /* 0x040fe2000f8e0213 */
[----:B------:R-:W-:Y:S01]  /*8d50*/  ULDC.64 UR4, c[0x0][0x5c0] ;  /* 0x0001700000047ab9 */ /* 0x000fe20000000a00 */
[----:B------:R-:W-:-:S04]  /*8d60*/  IMAD.WIDE.U32 R6, R160, R18, R22 ;  /* 0x00000012a0067225 */ /* 0x000fc800078e0016 */
[----:B------:R-:W-:Y:S01]  /*8d70*/  IMAD.IADD R5, R7, 0x1, R11 ;  /* 0x0000000107057824 */ /* 0x000fe200078e020b */
[----:B---3--:R-:W-:-:S04]  /*8d80*/  LEA R8, P0, R6, R14, 0x1 ;  /* 0x0000000e06087211 */ /* 0x008fc800078008ff */
[----:B------:R-:W-:-:S05]  /*8d90*/  LEA.HI.X R9, R6, R15, R5, 0x1, P0 ;  /* 0x0000000f06097211 */ /* 0x000fca00000f0c05 */
[----:B------:R-:W3:Y:S01]  /*8da0*/  @P2 LDG.E.LTC128B.U16 R10, desc[UR36][R8.64] ;  /* 0x00000024080a2981 */ /* 0x000ee2000c1e1520 */
[----:B------:R-:W-:Y:S01]  /*8db0*/  BSSY B1, `(.L_x_30) ;  /* 0x0000011000017945 */ /* 0x000fe20003800000 */
[----:B---3--:R-:W-:-:S05]  /*8dc0*/  HADD2.F32 R5, -RZ, R10.H0_H0 ;  /* 0x2000000aff057230 */ /* 0x008fca0000004100 */
[----:B------:R-:W-:-:S04]  /*8dd0*/  FMUL R5, R5, R16 ;  /* 0x0000001005057220 */ /* 0x000fc80000400000 */
[----:B--2---:R-:W-:Y:S01]  /*8de0*/  FFMA R5, R12, R2, R5 ;  /* 0x000000020c057223 */ /* 0x004fe20000000005 */
[----:B------:R-:W-:-:S04]  /*8df0*/  LEA R12, P0, R4, UR4, 0x1 ;  /* 0x00000004040c7c11 */ /* 0x000fc8000f8008ff */
[----:B------:R-:W-:Y:S02]  /*8e00*/  LEA.HI.X R13, R4, UR5, R13, 0x1, P0 ;  /* 0x00000005040d7c11 */ /* 0x000fe400080f0c0d */
[----:B------:R-:W-:-:S05]  /*8e10*/  F2FP.F16.F32.PACK_AB R4, RZ, R5 ;  /* 0x00000005ff04723e */ /* 0x000fca00000000ff */
[----:B------:R0:W-:Y:S02]  /*8e20*/  @P2 STG.E.U16 desc[UR36][R12.64], R4 ;  /* 0x000000040c002986 */ /* 0x0001e4000c101524 */
[----:B0-----:R-:W-:-:S04]  /*8e30*/  IMAD.WIDE.U32 R4, R160, R18, R20 ;  /* 0x00000012a0047225 */ /* 0x001fc800078e0014 */
[----:B------:R-:W-:Y:S02]  /*8e40*/  IMAD.IADD R5, R11, 0x1, R5 ;  /* 0x000000010b057824 */ /* 0x000fe400078e0205 */
[----:B------:R-:W-:-:S04]  /*8e50*/  IMAD.WIDE.U32 R4, R152, UR45, R4 ;  /* 0x0000002d98047c25 */ /* 0x000fc8000f8e0004 */
[----:B------:R-:W-:Y:S01]  /*8e60*/  IMAD.IADD R5, R161, 0x1, R5 ;  /* 0x00000001a1057824 */ /* 0x000fe200078e0205 */
[----:B------:R-:W-:-:S04]  /*8e70*/  LEA R8, P0, R4, R14, 0x1 ;  /* 0x0000000e04087211 */ /* 0x000fc800078008ff */
[----:B------:R-:W-:Y:S02]  /*8e80*/  LEA.HI.X R9, R4, R15, R5, 0x1, P0 ;  /* 0x0000000f04097211 */ /* 0x000fe400000f0c05 */
[----:B------:R-:W-:-:S13]  /*8e90*/  ISETP.GT.AND P0, PT, R0, 0x1, P1 ;  /* 0x000000010000780c */ /* 0x000fda0000f04270 */
[----:B------:R-:W-:Y:S05]  /*8ea0*/  @!P0 BRA `(.L_x_31) ;  /* 0x0000000000048947 */ /* 0x000fea0003800000 */
[----:B------:R0:W5:Y:S02]  /*8eb0*/  LDG.E.LTC128B.U16 R10, desc[UR36][R8.64+0x2] ;  /* 0x00000224080a7981 */ /* 0x000164000c1e1520 */
.L_x_31:
[----:B------:R-:W-:Y:S05]  /*8ec0*/  BSYNC B1 ;  /* 0x0000000000017941 */ /* 0x000fea0003800000 */
.L_x_30:
[----:B------:R-:W2:Y:S01]  /*8ed0*/  LDL.LU R5, [R1+0x204] ;  /* 0x0002040001057983 */ /* 0x000ea20000300800 */
[----:B-----5:R-:W-:Y:S01]  /*8ee0*/  HADD2.F32 R4, -RZ, R10.H0_H0 ;  /* 0x2000000aff047230 */ /* 0x020fe20000004100 */
[C---:B------:R-:W-:Y:S01]  /*8ef0*/  SHF.L.U64.HI R163, R18.reuse, 0x3, R19 ;  /* 0x0000000312a37819 */ /* 0x040fe20000010213 */
[----:B------:R-:W-:Y:S01]  /*8f00*/  IMAD.SHL.U32 R162, R18, 0x8, RZ ;  /* 0x0000000812a27824 */ /* 0x000fe200078e00ff */
[----:B------:R-:W3:Y:S02]  /*8f10*/  LDL.LU R17, [R1+0x208] ;  /* 0x0002080001117983 */ /* 0x000ee40000300800 */
[----:B------:R-:W-:-:S04]  /*8f20*/  FMUL R4, R4, R16 ;  /* 0x0000001004047220 */ /* 0x000fc80000400000 */
[----:B--2---:R-:W-:Y:S01]  /*8f30*/  FFMA R4, R5, R2, R4 ;  /* 0x0000000205047223 */ /* 0x004fe20000000004 */
[----:B------:R-:W-:-:S04]  /*8f40*/  @P0 IMAD.MOV.U32 R5, RZ, RZ, R13 ;  /* 0x000000ffff050224 */ /* 0x000fc800078e000d */
[----:B------:R-:W-:-:S04]  /*8f50*/  F2FP.F16.F32.PACK_AB R4, RZ, R4 ;  /* 0x00000004ff04723e */ /* 0x000fc800000000ff */
[----:B------:R-:W-:Y:S01]  /*8f60*/  PRMT R6, R4, 0x7610, R6 ;  /* 0x0000761004067816 */ /* 0x000fe20000000006 */
[----:B------:R-:W-:-:S05]  /*8f70*/  @P0 IMAD.MOV.U32 R4, RZ, RZ, R12 ;  /* 0x000000ffff040224 */ /* 0x000fca00078e000c */
[----:B------:R1:W-:Y:S01]  /*8f80*/  @P0 STG.E.U16 desc[UR36][R4.64+0x2], R6 ;  /* 0x0000020604000986 */ /* 0x0003e2000c101524 */
[----:B------:R-:W-:-:S04]  /*8f90*/  ISETP.GT.AND P0, PT, R3, 0x8, PT ;  /* 0x000000080300780c */ /* 0x000fc80003f04270 */
[----:B------:R-:W-:Y:S01]  /*8fa0*/  ISETP.GT.AND P2, PT, R0, RZ, P0 ;  /* 0x000000ff0000720c */ /* 0x000fe20000744270 */
[----:B-1----:R-:W-:-:S04]  /*8fb0*/  IMAD.WIDE.U32 R4, R160, R18, R162 ;  /* 0x00000012a0047225 */ /* 0x002fc800078e00a2 */
[----:B------:R-:W-:Y:S01]  /*8fc0*/  IMAD.IADD R11, R11, 0x1, R5 ;  /* 0x000000010b0b7824 */ /* 0x000fe200078e0205 */
[----:B------:R-:W-:-:S05]  /*8fd0*/  IADD3 R5, P3, R156, R4, RZ ;  /* 0x000000049c057210 */ /* 0x000fca0007f7e0ff */
[----:B------:R-:W-:Y:S01]  /*8fe0*/  IMAD.X R7, R11, 0x1, R23, P3 ;  /* 0x000000010b077824 */ /* 0x000fe200018e0617 */
[----:B------:R-:W-:-:S04]  /*8ff0*/  LEA R6, P3, R5, R14, 0x1 ;  /* 0x0000000e05067211 */ /* 0x000fc800078608ff */
[----:B------:R-:W-:-:S05]  /*9000*/  LEA.HI.X R7, R5, R15, R7, 0x1, P3 ;  /* 0x0000000f05077211 */ /* 0x000fca00018f0c07 */
[----:B------:R-:W2:Y:S01]  /*9010*/  @P2 LDG.E.LTC128B.U16 R10, desc[UR36][R6.64] ;  /* 0x00000024060a2981 */ /* 0x000ea2000c1e1520 */
[----:B------:R-:W-:Y:S01]  /*9020*/  IADD3 R4, P3, R20, R4, RZ ;  /* 0x0000000414047210 */ /* 0x000fe20007f7e0ff */
[----:B------:R-:W-:Y:S01]  /*9030*/  USHF.L.U64.HI UR4, UR8, 0x4, UR9 ;  /* 0x0000000408047899 */ /* 0x000fe20008010209 */
[----:B------:R-:W-:Y:S01]  /*9040*/  ISETP.GT.AND P4, PT, R0, 0x1, P0 ;  /* 0x000000010000780c */ /* 0x000fe20000784270 */
[----:B------:R-:W-:Y:S02]  /*9050*/  BSSY B1, `(.L_x_32) ;  /* 0x0000011000017945 */ /* 0x000fe40003800000 */
[----:B------:R-:W-:Y:S02]  /*9060*/  IMAD.X R5, R21, 0x1, R11, P3 ;  /* 0x0000000115057824 */ /* 0x000fe400018e060b */
[----:B------:R-:W-:-:S04]  /*9070*/  IMAD.WIDE.U32 R4, R152, UR45, R4 ;  /* 0x0000002d98047c25 */ /* 0x000fc8000f8e0004 */
[----:B------:R-:W-:Y:S02]  /*9080*/  IMAD.IADD R5, R161, 0x1, R5 ;  /* 0x00000001a1057824 */ /* 0x000fe400078e0205 */
[----:B--2---:R-:W-:-:S05]  /*9090*/  HADD2.F32 R6, -RZ, R10.H0_H0 ;  /* 0x2000000aff067230 */ /* 0x004fca0000004100 */
[----:B------:R-:W-:-:S04]  /*90a0*/  FMUL R6, R6, R16 ;  /* 0x0000001006067220 */ /* 0x000fc80000400000 */
[----:B---3--:R-:W-:Y:S01]  /*90b0*/  FFMA R11, R17, R2, R6 ;  /* 0x00000002110b7223 */ /* 0x008fe20000000006 */
[----:B------:R-:W-:-:S04]  /*90c0*/  LEA R6, P3, R4, R14, 0x1 ;  /* 0x0000000e04067211 */ /* 0x000fc800078608ff */
[----:B------:R-:W-:Y:S01]  /*90d0*/  LEA.HI.X R7, R4, R15, R5, 0x1, P3 ;  /* 0x0000000f04077211 */ /* 0x000fe200018f0c05 */
[----:B------:R-:W-:Y:S01]  /*90e0*/  IMAD.U32 R4, RZ, RZ, UR8 ;  /* 0x00000008ff047e24 */ /* 0x000fe2000f8e00ff */
[----:B------:R-:W-:-:S04]  /*90f0*/  F2FP.F16.F32.PACK_AB R5, RZ, R11 ;  /* 0x0000000bff05723e */ /* 0x000fc800000000ff */
[----:B------:R-:W-:Y:S02]  /*9100*/  LEA R4, P3, R4, R12, 0x4 ;  /* 0x0000000c04047211 */ /* 0x000fe400078620ff */
[----:B------:R-:W-:Y:S02]  /*9110*/  PRMT R11, R5, 0x7610, R11 ;  /* 0x00007610050b7816 */ /* 0x000fe4000000000b */
[----:B------:R-:W-:-:S05]  /*9120*/  IADD3.X R5, R13, UR4, RZ, P3, !PT ;  /* 0x000000040d057c10 */ /* 0x000fca0009ffe4ff */
[----:B------:R1:W-:Y:S01]  /*9130*/  @P2 STG.E.U16 desc[UR36][R4.64], R11 ;  /* 0x0000000b04002986 */ /* 0x0003e2000c101524 */
[----:B------:R-:W-:Y:S05]  /*9140*/  @!P4 BRA `(.L_x_33) ;  /* 0x000000000004c947 */ /* 0x000fea0003800000 */
[----:B------:R2:W5:Y:S02]  /*9150*/  LDG.E.LTC128B.U16 R10, desc[UR36][R6.64+0x2] ;  /* 0x00000224060a7981 */ /* 0x000564000c1e1520 */
.L_x_33:
[----:B------:R-:W-:Y:S05]  /*9160*/  BSYNC B1 ;  /* 0x0000000000017941 */ /* 0x000fea0003800000 */
.L_x_32:
[----:B------:R-:W3:Y:S01]  /*9170*/  LDL.LU R17, [R1+0x20c] ;  /* 0x00020c0001117983 */ /* 0x000ee20000300800 */
[----:B-1---5:R-:W-:Y:S01]  /*9180*/  HADD2.F32 R11, -RZ, R10.H0_H0 ;  /* 0x2000000aff0b7230 */ /* 0x022fe20000004100 */
[----:B------:R-:W-:Y:S01]  /*9190*/  ISETP.GT.AND P2, PT, R0, 0x8, P1 ;  /* 0x000000080000780c */ /* 0x000fe20000f44270 */
[----:B------:R-:W-:Y:S03]  /*91a0*/  BSSY B1, `(.L_x_34) ;  /* 0x0000007000017945 */ /* 0x000fe60003800000 */
[----:B------:R-:W-:-:S04]  /*91b0*/  FMUL R11, R11, R16 ;  /* 0x000000100b0b7220 */ /* 0x000fc80000400000 */
[----:B---3--:R-:W-:-:S05]  /*91c0*/  FFMA R11, R17, R2, R11 ;  /* 0x00000002110b7223 */ /* 0x008fca000000000b */
[----:B------:R-:W-:-:S05]  /*91d0*/  F2FP.F16.F32.PACK_AB R11, RZ, R11 ;  /* 0x0000000bff0b723e */ /* 0x000fca00000000ff */
[----:B------:R1:W-:Y:S01]  /*91e0*/  @P4 STG.E.U16 desc[UR36][R4.64+0x2], R11 ;  /* 0x0000020b04004986 */ /* 0x0003e2000c101524 */
[----:B------:R-:W-:Y:S05]  /*91f0*/  @!P2 BRA `(.L_x_35) ;  /* 0x000000000004a947 */ /* 0x000fea0003800000 */
[----:B------:R3:W5:Y:S02]  /*9200*/  LDG.E.LTC128B.U16 R10, desc[UR36][R8.64+0x10] ;  /* 0x00001024080a7981 */ /* 0x000764000c1e1520 */
.L_x_35:
[----:B------:R-:W-:Y:S05]  /*9210*/  BSYNC B1 ;  /* 0x0000000000017941 */ /* 0x000fea0003800000 */
.L_x_34:
[----:B------:R-:W4:Y:S01]  /*9220*/  LDL.LU R17, [R1+0x210] ;  /* 0x0002100001117983 */ /* 0x000f220000300800 */
[----:B-1---5:R-:W-:Y:S01]  /*9230*/  HADD2.F32 R11, -RZ, R10.H0_H0 ;  /* 0x2000000aff0b7230 */ /* 0x022fe20000004100 */
[----:B------:R-:W-:Y:S01]  /*9240*/  ISETP.GT.AND P3, PT, R0, 0x9, P1 ;  /* 0x000000090000780c */ /* 0x000fe20000f64270 */
[----:B------:R-:W-:Y:S03]  /*9250*/  BSSY B1, `(.L_x_36) ;  /* 0x0000007000017945 */ /* 0x000fe60003800000 */
[----:B------:R-:W-:-:S04]  /*9260*/  FMUL R11, R11, R16 ;  /* 0x000000100b0b7220 */ /* 0x000fc80000400000 */
[----:B----4-:R-:W-:-:S05]  /*9270*/  FFMA R11, R17, R2, R11 ;  /* 0x00000002110b7223 */ /* 0x010fca000000000b */
[----:B------:R-:W-:-:S05]  /*9280*/  F2FP.F16.F32.PACK_AB R11, RZ, R11 ;  /* 0x0000000bff0b723e */ /* 0x000fca00000000ff */
[----:B------:R1:W-:Y:S01]  /*9290*/  @P2 STG.E.U16 desc[UR36][R12.64+0x10], R11 ;  /* 0x0000100b0c002986 */ /* 0x0003e2000c101524 */
[----:B------:R-:W-:Y:S05]  /*92a0*/  @!P3 BRA `(.L_x_37) ;  /* 0x000000000004b947 */ /* 0x000fea0003800000 */
[----:B------:R4:W5:Y:S02]  /*92b0*/  LDG.E.LTC128B.U16 R10, desc[UR36][R8.64+0x12] ;  /* 0x00001224080a7981 */ /* 0x000964000c1e1520 */
.L_x_37:
[----:B------:R-:W-:Y:S05]  /*92c0*/  BSYNC B1 ;  /* 0x0000000000017941 */ /* 0x000fea0003800000 */
.L_x_36:
[----:B------:R-:W2:Y:S01]  /*92d0*/  LDL.LU R17, [R1+0x214] ;  /* 0x0002140001117983 */ /* 0x000ea20000300800 */
[----:B-1---5:R-:W-:Y:S01]  /*92e0*/  HADD2.F32 R11, -RZ, R10.H0_H0 ;  /* 0x2000000aff0b7230 */ /* 0x022fe20000004100 */
[----:B------:R-:W-:Y:S01]  /*92f0*/  ISETP.GT.AND P2, PT, R0, 0x8, P0 ;  /* 0x000000080000780c */ /* 0x000fe20000744270 */
[----:B------:R-:W-:Y:S03]  /*9300*/  BSSY B1, `(.L_x_38) ;  /* 0x0000007000017945 */ /* 0x000fe60003800000 */
[----:B------:R-:W-:-:S04]  /*9310*/  FMUL R11, R11, R16 ;  /* 0x000000100b0b7220 */ /* 0x000fc80000400000 */
[----:B--2---:R-:W-:-:S05]  /*9320*/  FFMA R11, R17, R2, R11 ;  /* 0x00000002110b7223 */ /* 0x004fca000000000b */
[----:B------:R-:W-:-:S05]  /*9330*/  F2FP.F16.F32.PACK_AB R11, RZ, R11 ;  /* 0x0000000bff0b723e */ /* 0x000fca00000000ff */
[----:B------:R1:W-:Y:S01]  /*9340*/  @P3 STG.E.U16 desc[UR36][R12.64+0x12], R11 ;  /* 0x0000120b0c003986 */ /* 0x0003e2000c101524 */
[----:B------:R-:W-:Y:S05]  /*9350*/  @!P2 BRA `(.L_x_39) ;  /* 0x000000000004a947 */ /* 0x000fea0003800000 */
[----:B------:R2:W5:Y:S02]  /*9360*/  LDG.E.LTC128B.U16 R10, desc[UR36][R6.64+0x10] ;  /* 0x00001024060a7981 */ /* 0x000564000c1e1520 */
.L_x_39:
[----:B------:R-:W-:Y:S05]  /*9370*/  BSYNC B1 ;  /* 0x0000000000017941 */ /* 0x000fea0003800000 */
.L_x_38:
[----:B------:R0:W-:Y:S04]  /*9380*/  STL [R1+0x4bc], R70 ;  /* 0x0004bc4601007387 */ /* 0x0001e80000100800 */
[----:B0-----:R-:W3:Y:S01]  /*9390*/  LDL.LU R70, [R1+0x218] ;  /* 0x0002180001467983 */ /* 0x001ee20000300800 */
[----:B-1---5:R-:W-:Y:S01]  /*93a0*/  HADD2.F32 R11, -RZ, R10.H0_H0 ;  /* 0x2000000aff0b7230 */ /* 0x022fe20000004100 */
[----:B------:R-:W-:Y:S02]  /*93b0*/  ISETP.GT.AND P3, PT, R0, 0x9, P0 ;  /* 0x000000090000780c */ /* 0x000fe40000764270 */
[----:B------:R0:W-:Y:S02]  /*93c0*/  STL [R1+0x4b8], R69 ;  /* 0x0004b84501007387 */ /* 0x0001e40000100800 */
[----:B------:R-:W-:-:S02]  /*93d0*/  FMUL R11, R11, R16 ;  /* 0x000000100b0b7220 */ /* 0x000fc40000400000 */
[----:B0-----:R-:W4:Y:S04]  /*93e0*/  LDL.LU R69, [R1+0x21c] ;  /* 0x00021c0001457983 */ /* 0x001f280000300800 */
[----:B------:R0:W-:Y:S04]  /*93f0*/  STL [R1+0x4b4], R68 ;  /* 0x0004b44401007387 */ /* 0x0001e80000100800 */
[----:B0-----:R-:W2:Y:S04]  /*9400*/  LDL.LU R68, [R1+0x220] ;  /* 0x0002200001447983 */ /* 0x001ea80000300800 */
        /* <DEDUP_REMOVED lines=38> */
[----:B------:R0:W-:Y:S01]  /*9670*/  STL [R1+0x464], R48 ;  /* 0x0004643001007387 */ /* 0x0001e20000100800 */
[----:B---3--:R-:W-:-:S05]  /*9680*/  FFMA R11, R70, R2, R11 ;  /* 0x00000002460b7223 */ /* 0x008fca000000000b */
[----:B------:R-:W-:Y:S01]  /*9690*/  F2FP.F16.F32.PACK_AB R11, RZ, R11 ;  /* 0x0000000bff0b723e */ /* 0x000fe200000000ff */
[----:B0-----:R-:W3:Y:S04]  /*96a0*/  LDL.LU R48, [R1+0x270] ;  /* 0x0002700001307983 */ /* 0x001ee80000300800 */
[----:B------:R-:W-:Y:S04]  /*96b0*/  @P2 STG.E.U16 desc[UR36][R4.64+0x10], R11 ;  /* 0x0000100b04002986 */ /* 0x000fe8000c101524 */
[----:B------:R-:W4:Y:S01]  /*96c0*/  @P3 LDG.E.LTC128B.U16 R10, desc[UR36][R6.64+0x12] ;  /* 0x00001224060a3981 */ /* 0x000f22000c1e1520 */
[----:B------:R-:W-:-:S03]  /*96d0*/  ISETP.GT.AND P2, PT, R0, 0x10, P1 ;  /* 0x000000100000780c */ /* 0x000fc60000f44270 */
[----:B------:R0:W-:Y:S04]  /*96e0*/  STL [R1+0x460], R47 ;  /* 0x0004602f01007387 */ /* 0x0001e80000100800 */
[----:B0-----:R-:W3:Y:S04]  /*96f0*/  LDL.LU R47, [R1+0x274] ;  /* 0x00027400012f7983 */ /* 0x001ee80000300800 */
        /* <DEDUP_REMOVED lines=20> */
[----:B------:R-:W3:Y:S04]  /*9840*/  LDL.LU R235, [R1+0x2d0] ;  /* 0x0002d00001eb7983 */ /* 0x000ee80000300800 */
        /* <DEDUP_REMOVED lines=34> */
[----:B------:R-:W3:Y:S01]  /*9a70*/  LDL.LU R200, [R1+0x35c] ;  /* 0x00035c0001c87983 */ /* 0x000ee20000300800 */
[----:B----4-:R-:W-:-:S03]  /*9a80*/  HADD2.F32 R11, -RZ, R10.H0_H0 ;  /* 0x2000000aff0b7230 */ /* 0x010fc60000004100 */
[----:B------:R-:W4:Y:S02]  /*9a90*/  LDL.LU R199, [R1+0x360] ;  /* 0x0003600001c77983 */ /* 0x000f240000300800 */
[----:B------:R-:W-:Y:S02]  /*9aa0*/  FMUL R11, R11, R16 ;  /* 0x000000100b0b7220 */ /* 0x000fe40000400000 */
[----:B------:R-:W4:Y:S02]  /*9ab0*/  LDL.LU R198, [R1+0x364] ;  /* 0x0003640001c67983 */ /* 0x000f240000300800 */
[----:B------:R-:W-:Y:S02]  /*9ac0*/  FFMA R11, R69, R2, R11 ;  /* 0x00000002450b7223 */ /* 0x000fe4000000000b */
[----:B------:R-:W4:Y:S03]  /*9ad0*/  LDL.LU R197, [R1+0x368] ;  /* 0x0003680001c57983 */ /* 0x000f260000300800 */
[----:B------:R-:W-:Y:S01]  /*9ae0*/  F2FP.F16.F32.PACK_AB R11, RZ, R11 ;  /* 0x0000000bff0b723e */ /* 0x000fe200000000ff */
[----:B------:R-:W4:Y:S04]  /*9af0*/  LDL.LU R196, [R1+0x36c] ;  /* 0x00036c0001c47983 */ /* 0x000f280000300800 */
[----:B------:R-:W-:Y:S04]  /*9b00*/  @P3 STG.E.U16 desc[UR36][R4.64+0x12], R11 ;  /* 0x0000120b04003986 */ /* 0x000fe8000c101524 */
[----:B------:R-:W2:Y:S01]  /*9b10*/  @P2 LDG.E.LTC128B.U16 R10, desc[UR36][R8.64+0x20] ;  /* 0x00002024080a2981 */ /* 0x000ea2000c1e1520 */
[----:B------:R-:W-:-:S03]  /*9b20*/  ISETP.GT.AND P3, PT, R0, 0x11, P1 ;  /* 0x000000110000780c */ /* 0x000fc60000f64270 */
[----:B------:R-:W4:Y:S04]  /*9b30*/  LDL.LU R195, [R1+0x370] ;  /* 0x0003700001c37983 */ /* 0x000f280000300800 */
        /* <DEDUP_REMOVED lines=35> */
[----:B------:R0:W-:Y:S04]  /*9d70*/  STL [R1+0x434], R36 ;  /* 0x0004342401007387 */ /* 0x0001e80000100800 */
[----:B0-----:R-:W4:Y:S04]  /*9d80*/  LDL.LU R36, [R1+0x2cc] ;  /* 0x0002cc0001247983 */ /* 0x001f280000300800 */
        /* <DEDUP_REMOVED lines=19> */
[----:B0-----:R-:W4:Y:S01]  /*9ec0*/  LDL.LU R26, [R1+0x2a4] ;  /* 0x0002a400011a7983 */ /* 0x001f220000300800 */
[----:B--2---:R-:W-:-:S03]  /*9ed0*/  HADD2.F32 R11, -RZ, R10.H0_H0 ;  /* 0x2000000aff0b7230 */ /* 0x004fc60000004100 */
[----:B------:R0:W-:Y:S02]  /*9ee0*/  STL [R1+0x408], R25 ;  /* 0x0004081901007387 */ /* 0x0001e40000100800 */
[----:B------:R-:W-:-:S04]  /*9ef0*/  FMUL R11, R11, R16 ;  /* 0x000000100b0b7220 */ /* 0x000fc80000400000 */
[----:B------:R-:W-:Y:S01]  /*9f00*/  FFMA R11, R68, R2, R11 ;  /* 0x00000002440b7223 */ /* 0x000fe2000000000b */
[----:B0-----:R-:W2:Y:S04]  /*9f10*/  LDL.LU R25, [R1+0x2a0] ;  /* 0x0002a00001197983 */ /* 0x001ea80000300800 */
[----:B------:R-:W-:Y:S01]  /*9f20*/  F2FP.F16.F32.PACK_AB R11, RZ, R11 ;  /* 0x0000000bff0b723e */ /* 0x000fe200000000ff */
[----:B------:R-:W5:Y:S04]  /*9f30*/  LDL.LU R70, [R1+0x4bc] ;  /* 0x0004bc0001467983 */ /* 0x000f680000300800 */
[----:B------:R0:W-:Y:S04]  /*9f40*/  @P2 STG.E.U16 desc[UR36][R12.64+0x20], R11 ;  /* 0x0000200b0c002986 */ /* 0x0001e8000c101524 */
[----:B------:R-:W0:Y:S01]  /*9f50*/  @P3 LDG.E.LTC128B.U16 R10, desc[UR36][R8.64+0x22] ;  /* 0x00002224080a3981 */ /* 0x000e22000c1e1520 */
[----:B------:R-:W-:-:S03]  /*9f60*/  ISETP.GT.AND P2, PT, R0, 0x10, P0 ;  /* 0x000000100000780c */ /* 0x000fc60000744270 */
[----:B------:R-:W5:Y:S04]  /*9f70*/  LDL.LU R69, [R1+0x4b8] ;  /* 0x0004b80001457983 */ /* 0x000f680000300800 */
[----:B------:R-:W5:Y:S01]  /*9f80*/  LDL.LU R68, [R1+0x4b4] ;  /* 0x0004b40001447983 */ /* 0x000f620000300800 */
[----:B0-----:R-:W-:-:S05]  /*9f90*/  HADD2.F32 R11, -RZ, R10.H0_H0 ;  /* 0x2000000aff0b7230 */ /* 0x001fca0000004100 */
[----:B------:R-:W-:-:S04]  /*9fa0*/  FMUL R11, R11, R16 ;  /* 0x000000100b0b7220 */ /* 0x000fc80000400000 */
[----:B------:R-:W-:Y:S02]  /*9fb0*/  FFMA R11, R67, R2, R11 ;  /* 0x00000002430b7223 */ /* 0x000fe4000000000b */
[----:B------:R-:W5:Y:S03]  /*9fc0*/  LDL.LU R67, [R1+0x4b0] ;  /* 0x0004b00001437983 */ /* 0x000f660000300800 */
[----:B------:R-:W-:-:S05]  /*9fd0*/  F2FP.F16.F32.PACK_AB R11, RZ, R11 ;  /* 0x0000000bff0b723e */ /* 0x000fca00000000ff */
[----:B------:R0:W-:Y:S04]  /*9fe0*/  @P3 STG.E.U16 desc[UR36][R12.64+0x22], R11 ;  /* 0x0000220b0c003986 */ /* 0x0001e8000c101524 */
[----:B------:R-:W0:Y:S01]  /*9ff0*/  @P2 LDG.E.LTC128B.U16 R10, desc[UR36][R6.64+0x20] ;  /* 0x00002024060a2981 */ /* 0x000e22000c1e1520 */
[----:B------:R-:W-:Y:S01]  /*a000*/  ISETP.GT.AND P3, PT, R0, 0x11, P0 ;  /* 0x000000110000780c */ /* 0x000fe20000764270 */
        /* <DEDUP_REMOVED lines=146> */
[----:B---3--:R-:W-:Y:S02]  /*a930*/  FFMA R11, R48, R2, R11 ;  /* 0x00000002300b7223 */ /* 0x008fe4000000000b */
        /* <DEDUP_REMOVED lines=95> */
[----:B--2---:R-:W-:-:S05]  /*af30*/  FFMA R11, R25, R2, R11 ;  /* 0x00000002190b7223 */ /* 0x004fca000000000b */
[----:B------:R-:W-:-:S05]  /*af40*/  F2FP.F16.F32.PACK_AB R11, RZ, R11 ;  /* 0x0000000bff0b723e */ /* 0x000fca00000000ff */
[----:B------:R0:W-:Y:S04]  /*af50*/  @P2 STG.E.U16 desc[UR36][R12.64+0xa0], R11 ;  /* 0x0000a00b0c002986 */ /* 0x0001e8000c101524 */
[----:B------:R-:W0:Y:S01]  /*af60*/  @P3 LDG.E.LTC128B.U16 R10, desc[UR36][R8.64+0xa2] ;  /* 0x0000a224080a3981 */ /* 0x000e22000c1e1520 */
[----:B------:R-:W-:Y:S01]  /*af70*/  ISETP.GT.AND P2, PT, R0, 0x50, P0 ;  /* 0x000000500000780c */ /* 0x000fe20000744270 */
[----:B0-----:R-:W-:-:S05]  /*af80*/  HADD2.F32 R11, -RZ, R10.H0_H0 ;  /* 0x2000000aff0b7230 */ /* 0x001fca0000004100 */
[----:B------:R-:W-:-:S04]  /*af90*/  FMUL R11, R11, R16 ;  /* 0x000000100b0b7220 */ /* 0x000fc80000400000 */
[----:B----4-:R-:W-:-:S05]  /*afa0*/  FFMA R11, R26, R2, R11 ;  /* 0x000000021a0b7223 */ /* 0x010fca000000000b */
[----:B------:R-:W-:-:S05]  /*afb0*/  F2FP.F16.F32.PACK_AB R11, RZ, R11 ;  /* 0x0000000bff0b723e */ /* 0x000fca00000000ff */
[----:B------:R0:W-:Y:S04]  /*afc0*/  @P3 STG.E.U16 desc[UR36][R12.64+0xa2], R11 ;  /* 0x0000a20b0c003986 */ /* 0x0001e8000c101524 */
[----:B------:R-:W0:Y:S01]  /*afd0*/  @P2 LDG.E.LTC128B.U16 R10, desc[UR36][R6.64+0xa0] ;  /* 0x0000a024060a2981 */ /* 0x000e22000c1e1520 */
[----:B------:R-:W-:Y:S01]  /*afe0*/  ISETP.GT.AND P3, PT, R0, 0x51, P0 ;  /* 0x000000510000780c */ /* 0x000fe20000764270 */
[----:B0-----:R-:W-:-:S05]  /*aff0*/  HADD2.F32 R11, -RZ, R10.H0_H0 ;  /* 0x2000000aff0b7230 */ /* 0x001fca0000004100 */
[----:B------:R-:W-:-:S04]  /*b000*/  FMUL R11, R11, R16 ;  /* 0x000000100b0b7220 */ /* 0x000fc80000400000 */
[----:B------:R-:W-:-:S05]  /*b010*/  FFMA R11, R27, R2, R11 ;  /* 0x000000021b0b7223 */ /* 0x000fca000000000b */
        /* <DEDUP_REMOVED lines=576> */
[----:B------:R1:W2:Y:S01]  /*d420*/  @P1 LDG.E.LTC128B.U16 R10, desc[UR36][R8.64+0x1f2] ;  /* 0x0001f224080a1981 */ /* 0x0002a2000c1e1520 */
[----:B------:R-:W-:Y:S01]  /*d430*/  ISETP.GT.AND P2, PT, R0, 0xf8, P0 ;  /* 0x000000f80000780c */ /* 0x000fe20000744270 */
[----:B-1----:R-:W-:Y:S02]  /*d440*/  @P1 IMAD.MOV.U32 R9, RZ, RZ, R13 ;  /* 0x000000ffff091224 */ /* 0x002fe400078e000d */
[----:B--2---:R-:W-:-:S05]  /*d450*/  HADD2.F32 R8, -RZ, R10.H0_H0 ;  /* 0x2000000aff087230 */ /* 0x004fca0000004100 */
[----:B------:R-:W-:-:S04]  /*d460*/  FMUL R8, R8, R16 ;  /* 0x0000001008087220 */ /* 0x000fc80000400000 */
[----:B------:R-:W-:-:S05]  /*d470*/  FFMA R8, R158, R2, R8 ;  /* 0x000000029e087223 */ /* 0x000fca0000000008 */
[----:B------:R-:W-:-:S04]  /*d480*/  F2FP.F16.F32.PACK_AB R8, RZ, R8 ;  /* 0x00000008ff08723e */ /* 0x000fc800000000ff */
[----:B0-----:R-:W-:Y:S01]  /*d490*/  PRMT R11, R8, 0x7610, R11 ;  /* 0x00007610080b7816 */ /* 0x001fe2000000000b */
[----:B------:R-:W-:-:S05]  /*d4a0*/  @P1 IMAD.MOV.U32 R8, RZ, RZ, R12 ;  /* 0x000000ffff081224 */ /* 0x000fca00078e000c */
[----:B------:R0:W-:Y:S04]  /*d4b0*/  @P1 STG.E.U16 desc[UR36][R8.64+0x1f2], R11 ;  /* 0x0001f20b08001986 */ /* 0x0001e8000c101524 */
[----:B------:R-:W0:Y:S01]  /*d4c0*/  @P2 LDG.E.LTC128B.U16 R10, desc[UR36][R6.64+0x1f0] ;  /* 0x0001f024060a2981 */ /* 0x000e22000c1e1520 */
[----:B------:R-:W-:Y:S01]  /*d4d0*/  ISETP.GT.AND P1, PT, R0, 0xf9, P0 ;  /* 0x000000f90000780c */ /* 0x000fe20000724270 */
[----:B0-----:R-:W-:-:S05]  /*d4e0*/  HADD2.F32 R8, -RZ, R10.H0_H0 ;  /* 0x2000000aff087230 */ /* 0x001fca0000004100 */
[----:B------:R-:W-:-:S04]  /*d4f0*/  FMUL R8, R8, R16 ;  /* 0x0000001008087220 */ /* 0x000fc80000400000 */
[----:B------:R-:W-:Y:S01]  /*d500*/  FFMA R8, R153, R2, R8 ;  /* 0x0000000299087223 */ /* 0x000fe20000000008 */
[----:B------:R-:W-:-:S04]  /*d510*/  PRMT R17, R10, 0x7610, R17 ;  /* 0x000076100a117816 */ /* 0x000fc80000000011 */
[----:B------:R-:W-:-:S05]  /*d520*/  F2FP.F16.F32.PACK_AB R8, RZ, R8 ;  /* 0x00000008ff08723e */ /* 0x000fca00000000ff */
[----:B------:R0:W-:Y:S04]  /*d530*/  @P2 STG.E.U16 desc[UR36][R4.64+0x1f0], R8 ;  /* 0x0001f00804002986 */ /* 0x0001e8000c101524 */
[----:B------:R1:W2:Y:S01]  /*d540*/  @P1 LDG.E.LTC128B.U16 R17, desc[UR36][R6.64+0x1f2] ;  /* 0x0001f22406111981 */ /* 0x0002a2000c1e1520 */
[----:B------:R-:W-:-:S05]  /*d550*/  IADD3 R153, P0, R160, 0x80, RZ ;  /* 0x00000080a0997810 */ /* 0x000fca0007f1e0ff */
[----:B-1----:R-:W-:Y:S01]  /*d560*/  IMAD.X R6, RZ, RZ, UR7, P0 ;  /* 0x00000007ff067e24 */ /* 0x002fe200080e06ff */
[----:B------:R-:W-:-:S03]  /*d570*/  ISETP.GT.AND P0, PT, R3, 0x80, PT ;  /* 0x000000800300780c */ /* 0x000fc60003f04270 */
[-C--:B------:R-:W-:Y:S01]  /*d580*/  IMAD R6, R6, R18.reuse, RZ ;  /* 0x0000001206067224 */ /* 0x080fe200078e02ff */
[----:B------:R-:W-:Y:S01]  /*d590*/  ISETP.GT.AND P3, PT, R0, RZ, P0 ;  /* 0x000000ff0000720c */ /* 0x000fe20000764270 */
[----:B0-----:R-:W-:-:S04]  /*d5a0*/  IMAD.WIDE.U32 R8, R153, R18, R22 ;  /* 0x0000001299087225 */ /* 0x001fc800078e0016 */
[----:B------:R-:W-:Y:S01]  /*d5b0*/  IMAD R158, R153, R19, R6 ;  /* 0x00000013999e7224 */ /* 0x000fe200078e0206 */
[----:B------:R-:W-:-:S03]  /*d5c0*/  LEA R6, P2, R8, R14, 0x1 ;  /* 0x0000000e08067211 */ /* 0x000fc600078408ff */
[----:B------:R-:W-:Y:S02]  /*d5d0*/  IMAD.IADD R10, R9, 0x1, R158 ;  /* 0x00000001090a7824 */ /* 0x000fe400078e029e */
[----:B--2---:R-:W-:-:S05]  /*d5e0*/  HADD2.F32 R7, -RZ, R17.H0_H0 ;  /* 0x20000011ff077230 */ /* 0x004fca0000004100 */
[----:B------:R-:W-:-:S04]  /*d5f0*/  FMUL R7, R7, R16 ;  /* 0x0000001007077220 */ /* 0x000fc80000400000 */
[----:B------:R-:W-:Y:S02]  /*d600*/  FFMA R7, R155, R2, R7 ;  /* 0x000000029b077223 */ /* 0x000fe40000000007 */
[----:B------:R-:W2:Y:S03]  /*d610*/  LDL.LU R155, [R1] ;  /* 0x00000000019b7983 */ /* 0x000ea60000300800 */
[----:B------:R-:W-:Y:S01]  /*d620*/  F2FP.F16.F32.PACK_AB R9, RZ, R7 ;  /* 0x00000007ff09723e */ /* 0x000fe200000000ff */
[----:B------:R-:W3:Y:S01]  /*d630*/  LDL.LU R159, [R1+0x8] ;  /* 0x00000800019f7983 */ /* 0x000ee20000300800 */
[----:B------:R-:W-:-:S03]  /*d640*/  LEA.HI.X R7, R8, R15, R10, 0x1, P2 ;  /* 0x0000000f08077211 */ /* 0x000fc600010f0c0a */
[----:B------:R0:W-:Y:S04]  /*d650*/  @P1 STG.E.U16 desc[UR36][R4.64+0x1f2], R9 ;  /* 0x0001f20904001986 */ /* 0x0001e8000c101524 */
[----:B------:R1:W4:Y:S04]  /*d660*/  @P3 LDG.E.LTC128B.U16 R17, desc[UR36][R6.64] ;  /* 0x0000002406113981 */ /* 0x000328000c1e1520 */
        /* <DEDUP_REMOVED lines=50> */
[----:B-1----:R-:W-:-:S03]  /*d990*/  IMAD.WIDE.U32 R6, R153, R18, R20 ;  /* 0x0000001299067225 */ /* 0x002fc600078e0014 */
[----:B------:R-:W3:Y:S04]  /*d9a0*/  LDL.LU R197, [R1+0x178] ;  /* 0x0001780001c57983 */ /* 0x000ee80000300800 */
[----:B------:R-:W3:Y:S04]  /*d9b0*/  LDL.LU R196, [R1+0x17c] ;  /* 0x00017c0001c47983 */ /* 0x000ee80000300800 */
[----:B------:R-:W3:Y:S04]  /*d9c0*/  LDL.LU R195, [R1+0x180] ;  /* 0x0001800001c37983 */ /* 0x000ee80000300800 */
[----:B------:R-:W3:Y:S01]  /*d9d0*/  LDL.LU R194, [R1+0x184] ;  /* 0x0001840001c27983 */ /* 0x000ee20000300800 */
[----:B------:R-:W-:-:S03]  /*d9e0*/  IMAD.IADD R7, R158, 0x1, R7 ;  /* 0x000000019e077824 */ /* 0x000fc600078e0207 */
[----:B------:R-:W3:Y:S04]  /*d9f0*/  LDL.LU R193, [R1+0x188] ;  /* 0x0001880001c17983 */ /* 0x000ee80000300800 */
[----:B------:R-:W3:Y:S01]  /*da00*/  LDL.LU R192, [R1+0x18c] ;  /* 0x00018c0001c07983 */ /* 0x000ee20000300800 */
[----:B------:R-:W-:-:S03]  /*da10*/  USHF.L.U32 UR4, UR8, 0x8, URZ ;  /* 0x0000000808047899 */ /* 0x000fc6000800063f */
[----:B------:R-:W3:Y:S04]  /*da20*/  LDL.LU R191, [R1+0x190] ;  /* 0x0001900001bf7983 */ /* 0x000ee80000300800 */
[----:B------:R-:W3:Y:S04]  /*da30*/  LDL.LU R190, [R1+0x194] ;  /* 0x0001940001be7983 */ /* 0x000ee80000300800 */
[----:B------:R-:W3:Y:S01]  /*da40*/  LDL.LU R189, [R1+0x198] ;  /* 0x0001980001bd7983 */ /* 0x000ee20000300800 */
[----:B------:R-:W-:-:S03]  /*da50*/  ISETP.GT.AND P2, PT, R0, 0x1, P0 ;  /* 0x000000010000780c */ /* 0x000fc60000744270 */
[----:B------:R-:W3:Y:S01]  /*da60*/  LDL.LU R188, [R1+0x19c] ;  /* 0x00019c0001bc7983 */ /* 0x000ee20000300800 */
[----:B------:R-:W-:-:S03]  /*da70*/  USHF.L.U64.HI UR5, UR8, 0x8, UR9 ;  /* 0x0000000808057899 */ /* 0x000fc60008010209 */
        /* <DEDUP_REMOVED lines=18> */
[----:B--2---:R-:W-:Y:S01]  /*dba0*/  FFMA R11, R155, R2, R8 ;  /* 0x000000029b0b7223 */ /* 0x004fe20000000008 */
[----:B0-----:R-:W-:Y:S01]  /*dbb0*/  IMAD.WIDE.U32 R8, R152, UR45, R6 ;  /* 0x0000002d98087c25 */ /* 0x001fe2000f8e0006 */
[----:B------:R-:W-:Y:S01]  /*dbc0*/  IADD3 R6, P1, R12, UR4, RZ ;  /* 0x000000040c067c10 */ /* 0x000fe2000ff3e0ff */
[----:B------:R-:W2:Y:S02]  /*dbd0*/  LDL.LU R171, [R1+0x1e0] ;  /* 0x0001e00001ab7983 */ /* 0x000ea40000300800 */
[----:B------:R-:W-:Y:S01]  /*dbe0*/  F2FP.F16.F32.PACK_AB R11, RZ, R11 ;  /* 0x0000000bff0b723e */ /* 0x000fe200000000ff */
[----:B------:R-:W-:Y:S01]  /*dbf0*/  IMAD.IADD R9, R161, 0x1, R9 ;  /* 0x00000001a1097824 */ /* 0x000fe200078e0209 */
[----:B------:R-:W-:Y:S01]  /*dc00*/  LEA R10, P4, R8, R14, 0x1 ;  /* 0x0000000e080a7211 */ /* 0x000fe200078808ff */
[----:B------:R-:W2:Y:S01]  /*dc10*/  LDL.LU R170, [R1+0x1e4] ;  /* 0x0001e40001aa7983 */ /* 0x000ea20000300800 */
[----:B------:R-:W-:-:S02]  /*dc20*/  IADD3.X R7, R13, UR5, RZ, P1, !PT ;  /* 0x000000050d077c10 */ /* 0x000fc40008ffe4ff */
[----:B------:R-:W-:Y:S01]  /*dc30*/  PRMT R154, R11, 0x7610, R154 ;  /* 0x000076100b9a7816 */ /* 0x000fe2000000009a */
[----:B------:R-:W2:Y:S01]  /*dc40*/  LDL.LU R169, [R1+0x1e8] ;  /* 0x0001e80001a97983 */ /* 0x000ea20000300800 */
[----:B------:R-:W-:-:S03]  /*dc50*/  LEA.HI.X R11, R8, R15, R9, 0x1, P4 ;  /* 0x0000000f080b7211 */ /* 0x000fc600020f0c09 */
[----:B------:R0:W-:Y:S04]  /*dc60*/  @P3 STG.E.U16 desc[UR36][R6.64], R154 ;  /* 0x0000009a06003986 */ /* 0x0001e8000c101524 */
[----:B------:R-:W3:Y:S04]  /*dc70*/  @P2 LDG.E.LTC128B.U16 R17, desc[UR36][R10.64+0x2] ;  /* 0x000002240a112981 */ /* 0x000ee8000c1e1520 */
[----:B------:R-:W2:Y:S01]  /*dc80*/  LDL.LU R168, [R1+0x1ec] ;  /* 0x0001ec0001a87983 */ /* 0x000ea20000300800 */
[----:B0-----:R-:W-:-:S03]  /*dc90*/  IMAD.WIDE.U32 R154, R153, R18, R162 ;  /* 0x00000012999a7225 */ /* 0x001fc600078e00a2 */
[----:B------:R-:W2:Y:S04]  /*dca0*/  LDL.LU R167, [R1+0x1f0] ;  /* 0x0001f00001a77983 */ /* 0x000ea80000300800 */
[----:B------:R-:W2:Y:S01]  /*dcb0*/  LDL.LU R166, [R1+0x1f4] ;  /* 0x0001f40001a67983 */ /* 0x000ea20000300800 */
[----:B------:R-:W-:-:S03]  /*dcc0*/  IMAD.IADD R153, R158, 0x1, R155 ;  /* 0x000000019e997824 */ /* 0x000fc600078e029b */
[----:B------:R-:W2:Y:S04]  /*dcd0*/  LDL.LU R165, [R1+0x1f8] ;  /* 0x0001f80001a57983 */ /* 0x000ea80000300800 */
[----:B------:R-:W2:Y:S04]  /*dce0*/  LDL.LU R164, [R1+0x1fc] ;  /* 0x0001fc0001a47983 */ /* 0x000ea80000300800 */
[----:B------:R-:W4:Y:S01]  /*dcf0*/  LDL.LU R158, [R1+0x4] ;  /* 0x00000400019e7983 */ /* 0x000f220000300800 */
[----:B------:R-:W-:Y:S02]  /*dd00*/  ISETP.GT.AND P1, PT, R3, 0x88, PT ;  /* 0x000000880300780c */ /* 0x000fe40003f24270 */
[----:B------:R-:W-:-:S02]  /*dd10*/  IADD3 R9, P4, R156, R154, RZ ;  /* 0x0000009a9c097210 */ /* 0x000fc40007f9e0ff */
[----:B------:R-:W-:Y:S01]  /*dd20*/  ISETP.GT.AND P3, PT, R0, RZ, P1 ;  /* 0x000000ff0000720c */ /* 0x000fe20000f64270 */
[----:B---3--:R-:W-:-:S05]  /*dd30*/  HADD2.F32 R8, -RZ, R17.H0_H0 ;  /* 0x20000011ff087230 */ /* 0x008fca0000004100 */
[----:B------:R-:W-:-:S04]  /*dd40*/  FMUL R8, R8, R16 ;  /* 0x0000001008087220 */ /* 0x000fc80000400000 */
[----:B----4-:R-:W-:Y:S01]  /*dd50*/  FFMA R155, R158, R2, R8 ;  /* 0x000000029e9b7223 */ /* 0x010fe20000000008 */
[----:B------:R-:W-:Y:S01]  /*dd60*/  IMAD.X R158, R153, 0x1, R23, P4 ;  /* 0x00000001999e7824 */ /* 0x000fe200020e0617 */
[----:B------:R-:W-:-:S03]  /*dd70*/  LEA R8, P4, R9, R14, 0x1 ;  /* 0x0000000e09087211 */ /* 0x000fc600078808ff */
[----:B------:R-:W-:Y:S02]  /*dd80*/  F2FP.F16.F32.PACK_AB R155, RZ, R155 ;  /* 0x0000009bff9b723e */ /* 0x000fe400000000ff */
[----:B------:R-:W-:-:S03]  /*dd90*/  LEA.HI.X R9, R9, R15, R158, 0x1, P4 ;  /* 0x0000000f09097211 */ /* 0x000fc600020f0c9e */
[----:B------:R0:W-:Y:S04]  /*dda0*/  @P2 STG.E.U16 desc[UR36][R6.64+0x2], R155 ;  /* 0x0000029b06002986 */ /* 0x0001e8000c101524 */
[----:B------:R-:W3:Y:S01]  /*ddb0*/  @P3 LDG.E.LTC128B.U16 R17, desc[UR36][R8.64] ;  /* 0x0000002408113981 */ /* 0x000ee2000c1e1520 */
[----:B------:R-:W-:-:S05]  /*ddc0*/  IADD3 R154, P2, R20, R154, RZ ;  /* 0x0000009a149a7210 */ /* 0x000fca0007f5e0ff */
[----:B0-----:R-:W-:Y:S01]  /*ddd0*/  IMAD.X R155, R21, 0x1, R153, P2 ;  /* 0x00000001159b7824 */ /* 0x001fe200010e0699 */
[----:B------:R-:W-:Y:S01]  /*dde0*/  ISETP.GT.AND P2, PT, R0, 0x1, P1 ;  /* 0x000000010000780c */ /* 0x000fe20000f44270 */
[----:B------:R-:W-:Y:S01]  /*ddf0*/  IMAD.WIDE.U32 R154, R152, UR45, R154 ;  /* 0x0000002d989a7c25 */ /* 0x000fe2000f8e009a */
[----:B------:R-:W-:-:S03]  /*de00*/  IADD3 R158, P4, R4, UR4, RZ ;  /* 0x00000004049e7c10 */ /* 0x000fc6000ff9e0ff */
[----:B------:R-:W-:Y:S02]  /*de10*/  IMAD.IADD R153, R161, 0x1, R155 ;  /* 0x00000001a1997824 */ /* 0x000fe400078e029b */
[----:B---3--:R-:W-:-:S05]  /*de20*/  HADD2.F32 R8, -RZ, R17.H0_H0 ;  /* 0x20000011ff087230 */ /* 0x008fca0000004100 */
[----:B------:R-:W-:-:S04]  /*de30*/  FMUL R8, R8, R16 ;  /* 0x0000001008087220 */ /* 0x000fc80000400000 */
[----:B------:R-:W-:Y:S01]  /*de40*/  FFMA R9, R159, R2, R8 ;  /* 0x000000029f097223 */ /* 0x000fe20000000008 */
[----:B------:R-:W-:-:S04]  /*de50*/  LEA R8, P5, R154, R14, 0x1 ;  /* 0x0000000e9a087211 */ /* 0x000fc800078a08ff */
[----:B------:R-:W-:Y:S02]  /*de60*/  F2FP.F16.F32.PACK_AB R9, RZ, R9 ;  /* 0x00000009ff09723e */ /* 0x000fe400000000ff */
[----:B------:R-:W-:Y:S02]  /*de70*/  IADD3.X R159, R5, UR5, RZ, P4, !PT ;  /* 0x00000005059f7c10 */ /* 0x000fe4000a7fe4ff */
[----:B------:R-:W-:Y:S02]  /*de80*/  PRMT R155, R9, 0x7610, R155 ;  /* 0x00007610099b7816 */ /* 0x000fe4000000009b */
[----:B------:R-:W-:Y:S02]  /*de90*/  LEA.HI.X R9, R154, R15, R153, 0x1, P5 ;  /* 0x0000000f9a097211 */ /* 0x000fe400028f0c99 */
[----:B------:R-:W3:Y:S04]  /*dea0*/  LDL.LU R154, [R1+0xc] ;  /* 0x00000c00019a7983 */ /* 0x000ee80000300800 */
[----:B------:R0:W-:Y:S04]  /*deb0*/  @P3 STG.E.U16 desc[UR36][R158.64], R155 ;  /* 0x0000009b9e003986 */ /* 0x0001e8000c101524 */
[----:B------:R-:W4:Y:S01]  /*dec0*/  @P2 LDG.E.LTC128B.U16 R17, desc[UR36][R8.64+0x2] ;  /* 0x0000022408112981 */ /* 0x000f22000c1e1520 */
[----:B------:R-:W-:-:S03]  /*ded0*/  ISETP.GT.AND P4, PT, R0, 0x8, P0 ;  /* 0x000000080000780c */ /* 0x000fc60000784270 */
[----:B0-----:R-:W2:Y:S01]  /*dee0*/  LDL.LU R159, [R1+0xd8] ;  /* 0x0000d800019f7983 */ /* 0x001ea20000300800 */
[----:B----4-:R-:W-:-:S05]  /*def0*/  HADD2.F32 R153, -RZ, R17.H0_H0 ;  /* 0x20000011ff997230 */ /* 0x010fca0000004100 */
[----:B------:R-:W-:-:S04]  /*df00*/  FMUL R153, R153, R16 ;  /* 0x0000001099997220 */ /* 0x000fc80000400000 */
[----:B---3--:R-:W-:Y:S01]  /*df10*/  FFMA R153, R154, R2, R153 ;  /* 0x000000029a997223 */ /* 0x008fe20000000099 */
[----:B------:R-:W-:-:S04]  /*df20*/  IADD3 R154, P3, R4, UR4, RZ ;  /* 0x00000004049a7c10 */ /* 0x000fc8000ff7e0ff */
[----:B------:R-:W-:Y:S02]  /*df30*/  F2FP.F16.F32.PACK_AB R153, RZ, R153 ;  /* 0x00000099ff99723e */ /* 0x000fe400000000ff */
[----:B------:R-:W-:-:S05]  /*df40*/  IADD3.X R155, R5, UR5, RZ, P3, !PT ;  /* 0x00000005059b7c10 */ /* 0x000fca0009ffe4ff */
[----:B------:R0:W-:Y:S04]  /*df50*/  @P2 STG.E.U16 desc[UR36][R154.64+0x2], R153 ;  /* 0x000002999a002986 */ /* 0x0001e8000c101524 */
[----:B------:R-:W3:Y:S01]  /*df60*/  @P4 LDG.E.LTC128B.U16 R17, desc[UR36][R10.64+0x10] ;  /* 0x000010240a114981 */ /* 0x000ee2000c1e1520 */
[----:B------:R-:W-:-:S03]  /*df70*/  ISETP.GT.AND P2, PT, R0, 0x9, P0 ;  /* 0x000000090000780c */ /* 0x000fc60000744270 */
[----:B0-----:R-:W4:Y:S04]  /*df80*/  LDL.LU R154, [R1+0x14] ;  /* 0x00001400019a7983 */ /* 0x001f280000300800 */
[----:B------:R-:W2:Y:S01]  /*df90*/  LDL.LU R155, [R1+0x18] ;  /* 0x00001800019b7983 */ /* 0x000ea20000300800 */
[----:B---3--:R-:W-:-:S05]  /*dfa0*/  HADD2.F32 R153, -RZ, R17.H0_H0 ;  /* 0x20000011ff997230 */ /* 0x008fca0000004100 */
        /* <DEDUP_REMOVED lines=13> */
[----:B------:R-:W-:Y:S02]  /*e080*/  ISETP.GT.AND P2, PT, R0, 0x9, P1 ;  /* 0x000000090000780c */ /* 0x000fe40000f44270 */
[----:B------:R-:W-:Y:S01]  /*e090*/  IADD3 R154, P3, R4, UR4, RZ ;  /* 0x00000004049a7c10 */ /* 0x000fe2000ff7e0ff */
[----:B0-----:R-:W-:-:S05]  /*e0a0*/  HADD2.F32 R153, -RZ, R17.H0_H0 ;  /* 0x20000011ff997230 */ /* 0x001fca0000004100 */
[----:B------:R-:W-:-:S04]  /*e0b0*/  FMUL R153, R153, R16 ;  /* 0x0000001099997220 */ /* 0x000fc80000400000 */
[----:B--2---:R-:W-:Y:S01]  /*e0c0*/  FFMA R153, R155, R2, R153 ;  /* 0x000000029b997223 */ /* 0x004fe20000000099 */
[----:B------:R-:W-:-:S04]  /*e0d0*/  IADD3.X R155, R5, UR5, RZ, P3, !PT ;  /* 0x00000005059b7c10 */ /* 0x000fc80009ffe4ff */
[----:B------:R-:W-:-:S05]  /*e0e0*/  F2FP.F16.F32.PACK_AB R153, RZ, R153 ;  /* 0x00000099ff99723e */ /* 0x000fca00000000ff */
[----:B------:R0:W-:Y:S04]  /*e0f0*/  @P4 STG.E.U16 desc[UR36][R154.64+0x10], R153 ;  /* 0x000010999a004986 */ /* 0x0001e8000c101524 */
[----:B------:R-:W2:Y:S04]  /*e100*/  @P2 LDG.E.LTC128B.U16 R17, desc[UR36][R8.64+0x12] ;  /* 0x0000122408112981 */ /* 0x000ea8000c1e1520 */
[----:B0-----:R-:W3:Y:S01]  /*e110*/  LDL.LU R155, [R1+0x1c] ;  /* 0x00001c00019b7983 */ /* 0x001ee20000300800 */
[----:B------:R-:W-:Y:S02]  /*e120*/  ISETP.GT.AND P4, PT, R0, 0x10, P0 ;  /* 0x000000100000780c */ /* 0x000fe40000784270 */
[----:B------:R-:W-:Y:S01]  /*e130*/  IADD3 R154, P3, R4, UR4, RZ ;  /* 0x00000004049a7c10 */ /* 0x000fe2000ff7e0ff */
[----:B--2---:R-:W-:-:S05]  /*e140*/  HADD2.F32 R153, -RZ, R17.H0_H0 ;  /* 0x20000011ff997230 */ /* 0x004fca0000004100 */
[----:B------:R-:W-:-:S04]  /*e150*/  FMUL R153, R153, R16 ;  /* 0x0000001099997220 */ /* 0x000fc80000400000 */
[----:B---3--:R-:W-:Y:S01]  /*e160*/  FFMA R153, R155, R2, R153 ;  /* 0x000000029b997223 */ /* 0x008fe20000000099 */
[----:B------:R-:W-:-:S04]  /*e170*/  IADD3.X R155, R5, UR5, RZ, P3, !PT ;  /* 0x00000005059b7c10 */ /* 0x000fc80009ffe4ff */
[----:B------:R-:W-:-:S05]  /*e180*/  F2FP.F16.F32.PACK_AB R153, RZ, R153 ;  /* 0x00000099ff99723e */ /* 0x000fca00000000ff */
[----:B------:R0:W-:Y:S04]  /*e190*/  @P2 STG.E.U16 desc[UR36][R154.64+0x12], R153 ;  /* 0x000012999a002986 */ /* 0x0001e8000c101524 */
[----:B------:R-:W2:Y:S01]  /*e1a0*/  @P4 LDG.E.LTC128B.U16 R17, desc[UR36][R10.64+0x20] ;  /* 0x000020240a114981 */ /* 0x000ea2000c1e1520 */
[----:B------:R-:W-:-:S03]  /*e1b0*/  ISETP.GT.AND P2, PT, R0, 0x11, P0 ;  /* 0x000000110000780c */ /* 0x000fc60000744270 */
[----:B0-----:R-:W3:Y:S04]  /*e1c0*/  LDL.LU R154, [R1+0x24] ;  /* 0x00002400019a7983 */ /* 0x001ee80000300800 */
[----:B------:R-:W4:Y:S01]  /*e1d0*/  LDL.LU R155, [R1+0x28] ;  /* 0x00002800019b7983 */ /* 0x000f220000300800 */
[----:B--2---:R-:W-:-:S05]  /*e1e0*/  HADD2.F32 R153, -RZ, R17.H0_H0 ;  /* 0x20000011ff997230 */ /* 0x004fca0000004100 */
        /* <DEDUP_REMOVED lines=9> */
[----:B---3--:R-:W-:-:S05]  /*e280*/  FFMA R153, R154, R2, R153 ;  /* 0x000000029a997223 */ /* 0x008fca0000000099 */
[----:B------:R-:W-:-:S05]  /*e290*/  F2FP.F16.F32.PACK_AB R153, RZ, R153 ;  /* 0x00000099ff99723e */ /* 0x000fca00000000ff */
[----:B------:R0:W-:Y:S04]  /*e2a0*/  @P2 STG.E.U16 desc[UR36][R6.64+0x22], R153 ;  /* 0x0000229906002986 */ /* 0x0001e8000c101524 */
[----:B------:R-:W0:Y:S01]  /*e2b0*/  @P4 LDG.E.LTC128B.U16 R17, desc[UR36][R8.64+0x20] ;  /* 0x0000202408114981 */ /* 0x000e22000c1e1520 */
[----:B------:R-:W-:Y:S02]  /*e2c0*/  ISETP.GT.AND P2, PT, R0, 0x11, P1 ;  /* 0x000000110000780c */ /* 0x000fe40000f44270 */
[----:B------:R-:W-:Y:S01]  /*e2d0*/  IADD3 R154, P3, R4, UR4, RZ ;  /* 0x00000004049a7c10 */ /* 0x000fe2000ff7e0ff */
[----:B0-----:R-:W-:-:S05]  /*e2e0*/  HADD2.F32 R153, -RZ, R17.H0_H0 ;  /* 0x20000011ff997230 */ /* 0x001fca0000004100 */
[----:B------:R-:W-:-:S04]  /*e2f0*/  FMUL R153, R153, R16 ;  /* 0x0000001099997220 */ /* 0x000fc80000400000 */
[----:B----4-:R-:W-:Y:S01]  /*e300*/  FFMA R153, R155, R2, R153 ;  /* 0x000000029b997223 */ /* 0x010fe20000000099 */
        /* <DEDUP_REMOVED lines=373> */
[----:B------:R-:W2:Y:S04]  /*fa60*/  @P4 LDG.E.LTC128B.U16 R17, desc[UR36][R10.64+0xd0] ;  /* 0x0000d0240a114981 */ /* 0x000ea8000c1e1520 */
[----:B0-----:R-:W3:Y:S01]  /*fa70*/  LDL.LU R154, [R1+0xd0] ;  /* 0x0000d000019a7983 */ /* 0x001ee20000300800 */
[----:B------:R-:W-:-:S03]  /*fa80*/  ISETP.GT.AND P2, PT, R0, 0x69, P0 ;  /* 0x000000690000780c */ /* 0x000fc60000744270 */
[----:B------:R-:W4:Y:S01]  /*fa90*/  LDL.LU R155, [R1+0xd4] ;  /* 0x0000d400019b7983 */ /* 0x000f220000300800 */
[----:B--2---:R-:W-:-:S05]  /*faa0*/  HADD2.F32 R153, -RZ, R17.H0_H0 ;  /* 0x20000011ff997230 */ /* 0x004fca0000004100 */
[----:B------:R-:W-:-:S04]  /*fab0*/  FMUL R153, R153, R16 ;  /* 0x0000001099997220 */ /* 0x000fc80000400000 */
[----:B---3--:R-:W-:-:S05]  /*fac0*/  FFMA R153, R154, R2, R153 ;  /* 0x000000029a997223 */ /* 0x008fca0000000099 */
        /* <DEDUP_REMOVED lines=11> */
[----:B------:R-:W-:-:S04]  /*fb80*/  IADD3 R154, P3, R4, UR4, RZ ;  /* 0x00000004049a7c10 */ /* 0x000fc8000ff7e0ff */
[----:B------:R-:W-:Y:S01]  /*fb90*/  IADD3.X R155, R5, UR5, RZ, P3, !PT ;  /* 0x00000005059b7c10 */ /* 0x000fe20009ffe4ff */
[----:B0-----:R-:W-:-:S05]  /*fba0*/  HADD2.F32 R153, -RZ, R17.H0_H0 ;  /* 0x20000011ff997230 */ /* 0x001fca0000004100 */
[----:B------:R-:W-:-:S04]  /*fbb0*/  FMUL R153, R153, R16 ;  /* 0x0000001099997220 */ /* 0x000fc80000400000 */
[----:B------:R-:W-:-:S05]  /*fbc0*/  FFMA R153, R159, R2, R153 ;  /* 0x000000029f997223 */ /* 0x000fca0000000099 */
        /* <DEDUP_REMOVED lines=13> */
[----:B------:R-:W-:Y:S01]  /*fca0*/  ISETP.GT.AND P2, PT, R0, 0x71, P0 ;  /* 0x000000710000780c */ /* 0x000fe20000744270 */
[----:B--2---:R-:W-:-:S05]  /*fcb0*/  HADD2.F32 R159, -RZ, R17.H0_H0 ;  /* 0x20000011ff9f7230 */ /* 0x004fca0000004100 */
[----:B------:R-:W-:-:S04]  /*fcc0*/  FMUL R159, R159, R16 ;  /* 0x000000109f9f7220 */ /* 0x000fc80000400000 */
[----:B------:R-:W-:-:S05]  /*fcd0*/  FFMA R159, R235, R2, R159 ;  /* 0x00000002eb9f7223 */ /* 0x000fca000000009f */
[----:B------:R-:W-:-:S04]  /*fce0*/  F2FP.F16.F32.PACK_AB R159, RZ, R159 ;  /* 0x0000009fff9f723e */ /* 0x000fc800000000ff */
[----:B0-----:R-:W-:-:S05]  /*fcf0*/  PRMT R153, R159, 0x7610, R153 ;  /* 0x000076109f997816 */ /* 0x001fca0000000099 */
[----:B------:R-:W-:Y:S04]  /*fd00*/  @P4 STG.E.U16 desc[UR36][R6.64+0xe0], R153 ;  /* 0x0000e09906004986 */ /* 0x000fe8000c101524 */
[----:B------:R-:W2:Y:S01]  /*fd10*/  @P2 LDG.E.LTC128B.U16 R17, desc[UR36][R10.64+0xe2] ;  /* 0x0000e2240a112981 */ /* 0x000ea2000c1e1520 */
[----:B------:R-:W-:Y:S01]  /*fd20*/  ISETP.GT.AND P4, PT, R0, 0x70, P1 ;  /* 0x000000700000780c */ /* 0x000fe20000f84270 */
[----:B--2---:R-:W-:-:S05]  /*fd30*/  HADD2.F32 R155, -RZ, R17.H0_H0 ;  /* 0x20000011ff9b7230 */ /* 0x004fca0000004100 */
[----:B------:R-:W-:-:S04]  /*fd40*/  FMUL R155, R155, R16 ;  /* 0x000000109b9b7220 */ /* 0x000fc80000400000 */
[----:B------:R-:W-:-:S05]  /*fd50*/  FFMA R155, R234, R2, R155 ;  /* 0x00000002ea9b7223 */ /* 0x000fca000000009b */
[----:B------:R-:W-:-:S05]  /*fd60*/  F2FP.F16.F32.PACK_AB R155, RZ, R155 ;  /* 0x0000009bff9b723e */ /* 0x000fca00000000ff */
[----:B------:R0:W-:Y:S04]  /*fd70*/  @P2 STG.E.U16 desc[UR36][R6.64+0xe2], R155 ;  /* 0x0000e29b06002986 */ /* 0x0001e8000c101524 */
[----:B------:R-:W2:Y:S01]  /*fd80*/  @P4 LDG.E.LTC128B.U16 R17, desc[UR36][R8.64+0xe0] ;  /* 0x0000e02408114981 */ /* 0x000ea2000c1e1520 */
[----:B------:R-:W-:Y:S02]  /*fd90*/  ISETP.GT.AND P2, PT, R0, 0x71, P1 ;  /* 0x000000710000780c */ /* 0x000fe40000f44270 */
[----:B------:R-:W-:-:S04]  /*fda0*/  IADD3 R154, P3, R4, UR4, RZ ;  /* 0x00000004049a7c10 */ /* 0x000fc8000ff7e0ff */
[----:B0-----:R-:W-:Y:S01]  /*fdb0*/  IADD3.X R155, R5, UR5, RZ, P3, !PT ;  /* 0x00000005059b7c10 */ /* 0x001fe20009ffe4ff */
[----:B--2---:R-:W-:-:S05]  /*fdc0*/  HADD2.F32 R153, -RZ, R17.H0_H0 ;  /* 0x20000011ff997230 */ /* 0x004fca0000004100 */
[----:B------:R-:W-:-:S04]  /*fdd0*/  FMUL R153, R153, R16 ;  /* 0x0000001099997220 */ /* 0x000fc80000400000 */
[----:B------:R-:W-:-:S05]  /*fde0*/  FFMA R153, R233, R2, R153 ;  /* 0x00000002e9997223 */ /* 0x000fca0000000099 */
[----:B------:R-:W-:-:S04]  /*fdf0*/  F2FP.F16.F32.PACK_AB R153, RZ, R153 ;  /* 0x00000099ff99723e */ /* 0x000fc800000000ff */
[----:B------:R-:W-:-:S05]  /*fe00*/  PRMT R158, R153, 0x7610, R158 ;  /* 0x00007610999e7816 */ /* 0x000fca000000009e */
[----:B------:R0:W-:Y:S04]  /*fe10*/  @P4 STG.E.U16 desc[UR36][R154.64+0xe0], R158 ;  /* 0x0000e09e9a004986 */ /* 0x0001e8000c101524 */
[----:B------:R-:W2:Y:S01]  /*fe20*/  @P2 LDG.E.LTC128B.U16 R17, desc[UR36][R8.64+0xe2] ;  /* 0x0000e22408112981 */ /* 0x000ea2000c1e1520 */
[----:B------:R-:W-:Y:S02]  /*fe30*/  ISETP.GT.AND P4, PT, R0, 0x78, P0 ;  /* 0x000000780000780c */ /* 0x000fe40000784270 */
[----:B0-----:R-:W-:-:S04]  /*fe40*/  IADD3 R154, P3, R4, UR4, RZ ;  /* 0x00000004049a7c10 */ /* 0x001fc8000ff7e0ff */
[----:B------:R-:W-:Y:S01]  /*fe50*/  IADD3.X R155, R5, UR5, RZ, P3, !PT ;  /* 0x00000005059b7c10 */ /* 0x000fe20009ffe4ff */
[----:B--2---:R-:W-:-:S05]  /*fe60*/  HADD2.F32 R153, -RZ, R17.H0_H0 ;  /* 0x20000011ff997230 */ /* 0x004fca0000004100 */
[----:B------:R-:W-:-:S04]  /*fe70*/  FMUL R153, R153, R16 ;  /* 0x0000001099997220 */ /* 0x000fc80000400000 */
[----:B------:R-:W-:-:S05]  /*fe80*/  FFMA R153, R232, R2, R153 ;  /* 0x00000002e8997223 */ /* 0x000fca0000000099 */
[----:B------:R-:W-:-:S04]  /*fe90*/  F2FP.F16.F32.PACK_AB R153, RZ, R153 ;  /* 0x00000099ff99723e */ /* 0x000fc800000000ff */
[----:B------:R-:W-:-:S05]  /*fea0*/  PRMT R159, R153, 0x7610, R159 ;  /* 0x00007610999f7816 */ /* 0x000fca000000009f */
        /* <DEDUP_REMOVED lines=8> */
[----:B------:R0:W-:Y:S04]  /*ff30*/  @P4 STG.E.U16 desc[UR36][R6.64+0xf0], R155 ;  /* 0x0000f09b06004986 */ /* 0x0001e8000c101524 */
[----:B------:R-:W2:Y:S01]  /*ff40*/  @P2 LDG.E.LTC128B.U16 R17, desc[UR36][R10.64+0xf2] ;  /* 0x0000f2240a112981 */ /* 0x000ea2000c1e1520 */
[----:B------:R-:W-:Y:S01]  /*ff50*/  ISETP.GT.AND P4, PT, R0, 0x78, P1 ;  /* 0x000000780000780c */ /* 0x000fe20000f84270 */
[----:B--2---:R-:W-:-:S05]  /*ff60*/  HADD2.F32 R153, -RZ, R17.H0_H0 ;  /* 0x20000011ff997230 */ /* 0x004fca0000004100 */
[----:B------:R-:W-:-:S04]  /*ff70*/  FMUL R153, R153, R16 ;  /* 0x0000001099997220 */ /* 0x000fc80000400000 */
[----:B------:R-:W-:-:S05]  /*ff80*/  FFMA R153, R230, R2, R153 ;  /* 0x00000002e6997223 */ /* 0x000fca0000000099 */
[----:B------:R-:W-:-:S04]  /*ff90*/  F2FP.F16.F32.PACK_AB R153, RZ, R153 ;  /* 0x00000099ff99723e */ /* 0x000fc800000000ff */
[----:B------:R-:W-:-:S05]  /*ffa0*/  PRMT R158, R153, 0x7610, R158 ;  /* 0x00007610999e7816 */ /* 0x000fca000000009e */
[----:B------:R-:W-:Y:S04]  /*ffb0*/  @P2 STG.E.U16 desc[UR36][R6.64+0xf2], R158 ;  /* 0x0000f29e06002986 */ /* 0x000fe8000c101524 */
        /* <DEDUP_REMOVED lines=48> */
[----:B-1----:R-:W-:-:S04]  /*102c0*/  IADD3 R158, P3, R4, UR4, RZ ;  /* 0x00000004049e7c10 */ /* 0x002fc8000ff7e0ff */
        /* <DEDUP_REMOVED lines=31> */
[----:B------:R-:W-:Y:S02]  /*104c0*/  PRMT R159, R153, 0x7610, R159 ;  /* 0x00007610999f7816 */ /* 0x000fe4000000009f */
[----:B------:R-:W-:-:S03]  /*104d0*/  PRMT R153, R17, 0x7610, R153 ;  /* 0x0000761011997816 */ /* 0x000fc60000000099 */
        /* <DEDUP_REMOVED lines=478> */
[----:B------:R-:W-:Y:S04]  /*122c0*/  @P2 STG.E.U16 desc[UR36][R158.64+0x1e2], R155 ;  /* 0x0001e29b9e002986 */ /* 0x000fe8000c101524 */
        /* <DEDUP_REMOVED lines=23> */
[----:B------:R-:W-:-:S05]  /*12440*/  F2FP.F16.F32.PACK_AB R17, RZ, R17 ;  /* 0x00000011ff11723e */ /* 0x000fca00000000ff */
[----:B------:R0:W-:Y:S04]  /*12450*/  @P2 STG.E.U16 desc[UR36][R10.64+0x1f0], R17 ;  /* 0x0001f0110a002986 */ /* 0x0001e8000c101524 */
[----:B------:R1:W2:Y:S01]  /*12460*/  @P1 LDG.E.LTC128B.U16 R153, desc[UR36][R8.64+0x1f2] ;  /* 0x0001f22408991981 */ /* 0x0002a2000c1e1520 */
[----:B------:R-:W-:-:S05]  /*12470*/  IADD3 R165, P0, R160, 0x100, RZ ;  /* 0x00000100a0a57810 */ /* 0x000fca0007f1e0ff */
[----:B------:R-:W-:-:S04]  /*12480*/  IMAD.X R7, RZ, RZ, UR7, P0 ;  /* 0x00000007ff077e24 */ /* 0x000fc800080e06ff */
[-C--:B------:R-:W-:Y:S01]  /*12490*/  IMAD R6, R7, R18.reuse, RZ ;  /* 0x0000001207067224 */ /* 0x080fe200078e02ff */
[----:B------:R-:W-:Y:S01]  /*124a0*/  ISETP.GT.AND P0, PT, R3, 0x100, PT ;  /* 0x000001000300780c */ /* 0x000fe20003f04270 */
[----:B------:R-:W-:-:S03]  /*124b0*/  IMAD.WIDE.U32 R154, R165, R18, R22 ;  /* 0x00000012a59a7225 */ /* 0x000fc600078e0016 */
[----:B------:R-:W-:Y:S01]  /*124c0*/  ISETP.GT.AND P3, PT, R0, RZ, P0 ;  /* 0x000000ff0000720c */ /* 0x000fe20000764270 */
[----:B------:R-:W-:Y:S01]  /*124d0*/  IMAD R159, R165, R19, R6 ;  /* 0x00000013a59f7224 */ /* 0x000fe200078e0206 */
[----:B------:R-:W-:Y:S02]  /*124e0*/  IADD3 R6, P2, R4, UR4, RZ ;  /* 0x0000000404067c10 */ /* 0x000fe4000ff5e0ff */
[----:B0-----:R-:W-:Y:S01]  /*124f0*/  LEA R10, P4, R154, R14, 0x1 ;  /* 0x0000000e9a0a7211 */ /* 0x001fe200078808ff */
[----:B-1----:R-:W-:-:S05]  /*12500*/  IMAD.IADD R8, R155, 0x1, R159 ;  /* 0x000000019b087824 */ /* 0x002fca00078e029f */
[----:B------:R-:W-:Y:S01]  /*12510*/  LEA.HI.X R11, R154, R15, R8, 0x1, P4 ;  /* 0x0000000f9a0b7211 */ /* 0x000fe200020f0c08 */
[----:B--2---:R-:W-:-:S05]  /*12520*/  HADD2.F32 R7, -RZ, R153.H0_H0 ;  /* 0x20000099ff077230 */ /* 0x004fca0000004100 */
[----:B------:R-:W-:-:S04]  /*12530*/  FMUL R7, R7, R16 ;  /* 0x0000001007077220 */ /* 0x000fc80000400000 */
[----:B------:R-:W-:-:S05]  /*12540*/  FFMA R7, R164, R2, R7 ;  /* 0x00000002a4077223 */ /* 0x000fca0000000007 */
[----:B------:R-:W-:Y:S02]  /*12550*/  F2FP.F16.F32.PACK_AB R9, RZ, R7 ;  /* 0x00000007ff09723e */ /* 0x000fe400000000ff */
[----:B------:R-:W-:Y:S02]  /*12560*/  IADD3.X R7, R5, UR5, RZ, P2, !PT ;  /* 0x0000000505077c10 */ /* 0x000fe400097fe4ff */
[----:B------:R-:W-:-:S05]  /*12570*/  PRMT R155, R9, 0x7610, R155 ;  /* 0x00007610099b7816 */ /* 0x000fca000000009b */
[----:B------:R0:W-:Y:S04]  /*12580*/  @P1 STG.E.U16 desc[UR36][R6.64+0x1f2], R155 ;  /* 0x0001f29b06001986 */ /* 0x0001e8000c101524 */
[----:B------:R1:W2:Y:S01]  /*12590*/  @P3 LDG.E.LTC128B.U16 R153, desc[UR36][R10.64] ;  /* 0x000000240a993981 */ /* 0x0002a2000c1e1520 */
[----:B------:R-:W-:-:S04]  /*125a0*/  IMAD.WIDE.U32 R8, R165, R18, R20 ;  /* 0x00000012a5087225 */ /* 0x000fc800078e0014 */
[----:B------:R-:W-:Y:S02]  /*125b0*/  IMAD.U32 R158, RZ, RZ, UR8 ;  /* 0x00000008ff9e7e24 */ /* 0x000fe4000f8e00ff */
[----:B0-----:R-:W-:Y:S02]  /*125c0*/  IMAD.IADD R155, R159, 0x1, R9 ;  /* 0x000000019f9b7824 */ /* 0x001fe400078e0209 */
[----:B------:R-:W-:Y:S02]  /*125d0*/  IMAD.MOV.U32 R154, RZ, RZ, R8 ;  /* 0x000000ffff9a7224 */ /* 0x000fe400078e0008 */
[----:B------:R-:W-:Y:S02]  /*125e0*/  IMAD.U32 R8, RZ, RZ, UR8 ;  /* 0x00000008ff087e24 */ /* 0x000fe4000f8e00ff */
[----:B------:R-:W-:-:S05]  /*125f0*/  IMAD.U32 R19, RZ, RZ, UR9 ;  /* 0x00000009ff137e24 */ /* 0x000fca000f8e00ff */
[----:B-1----:R-:W-:Y:S02]  /*12600*/  SHF.L.U64.HI R11, R8, 0x9, R19 ;  /* 0x00000009080b7819 */ /* 0x002fe40000010213 */
[----:B------:R-:W-:Y:S01]  /*12610*/  ISETP.GT.AND P2, PT, R0, 0x1, P0 ;  /* 0x000000010000780c */ /* 0x000fe20000744270 */
[----:B------:R-:W-:Y:S01]  /*12620*/  IMAD.WIDE.U32 R154, R152, UR45, R154 ;  /* 0x0000002d989a7c25 */ /* 0x000fe2000f8e009a */
[----:B------:R-:W-:Y:S03]  /*12630*/  BSSY B1, `(.L_x_40) ;  /* 0x000000e000017945 */ /* 0x000fe60003800000 */
[----:B------:R-:W-:Y:S01]  /*12640*/  IMAD.IADD R7, R161, 0x1, R155 ;  /* 0x00000001a1077824 */ /* 0x000fe200078e029b */
[----:B------:R-:W-:-:S04]  /*12650*/  LEA R6, P4, R154, R14, 0x1 ;  /* 0x0000000e9a067211 */ /* 0x000fc800078808ff */
[----:B------:R-:W-:Y:S01]  /*12660*/  LEA.HI.X R7, R154, R15, R7, 0x1, P4 ;  /* 0x0000000f9a077211 */ /* 0x000fe200020f0c07 */
[----:B--2---:R-:W-:-:S05]  /*12670*/  HADD2.F32 R9, -RZ, R153.H0_H0 ;  /* 0x20000099ff097230 */ /* 0x004fca0000004100 */
[----:B------:R-:W-:Y:S01]  /*12680*/  FMUL R17, R9, R16 ;  /* 0x0000001009117220 */ /* 0x000fe20000400000 */
[----:B------:R-:W-:-:S03]  /*12690*/  IMAD.SHL.U32 R9, R158, 0x200, RZ ;  /* 0x000002009e097824 */ /* 0x000fc600078e00ff */
[----:B------:R-:W-:Y:S02]  /*126a0*/  FFMA R17, R24, R2, R17 ;  /* 0x0000000218117223 */ /* 0x000fe40000000011 */
[----:B------:R-:W-:-:S03]  /*126b0*/  IADD3 R12, P1, R9, R12, RZ ;  /* 0x0000000c090c7210 */ /* 0x000fc60007f3e0ff */
[----:B------:R-:W-:Y:S02]  /*126c0*/  F2FP.F16.F32.PACK_AB R17, RZ, R17 ;  /* 0x00000011ff11723e */ /* 0x000fe400000000ff */
[----:B------:R-:W-:-:S05]  /*126d0*/  IMAD.X R13, R11, 0x1, R13, P1 ;  /* 0x000000010b0d7824 */ /* 0x000fca00008e060d */
[----:B------:R0:W-:Y:S01]  /*126e0*/  @P3 STG.E.U16 desc[UR36][R12.64], R17 ;  /* 0x000000110c003986 */ /* 0x0001e2000c101524 */
[----:B------:R-:W-:Y:S05]  /*126f0*/  @!P2 BRA `(.L_x_41) ;  /* 0x000000000004a947 */ /* 0x000fea0003800000 */
[----:B------:R1:W5:Y:S02]  /*12700*/  LDG.E.LTC128B.U16 R153, desc[UR36][R6.64+0x2] ;  /* 0x0000022406997981 */ /* 0x000364000c1e1520 */
.L_x_41:
[----:B------:R-:W-:Y:S05]  /*12710*/  BSYNC B1 ;  /* 0x0000000000017941 */ /* 0x000fea0003800000 */
.L_x_40:
[----:B0----5:R-:W-:Y:S01]  /*12720*/  HADD2.F32 R17, -RZ, R153.H0_H0 ;  /* 0x20000099ff117230 */ /* 0x021fe20000004100 */
[----:B------:R-:W-:Y:S01]  /*12730*/  ISETP.GT.AND P1, PT, R3, 0x108, PT ;  /* 0x000001080300780c */ /* 0x000fe20003f24270 */
[----:B------:R-:W-:Y:S01]  /*12740*/  IMAD.WIDE.U32 R18, R165, R18, R162 ;  /* 0x00000012a5127225 */ /* 0x000fe200078e00a2 */
[----:B------:R-:W-:Y:S01]  /*12750*/  BSSY B1, `(.L_x_42) ;  /* 0x0000010000017945 */ /* 0x000fe20003800000 */
[----:B------:R-:W-:Y:S02]  /*12760*/  PRMT R3, R153, 0x7610, R3 ;  /* 0x0000761099037816 */ /* 0x000fe40000000003 */
[----:B------:R-:W-:Y:S01]  /*12770*/  FMUL R8, R17, R16 ;  /* 0x0000001011087220 */ /* 0x000fe20000400000 */
[----:B------:R-:W-:Y:S01]  /*12780*/  ISETP.GT.AND P3, PT, R0, RZ, P1 ;  /* 0x000000ff0000720c */ /* 0x000fe20000f64270 */
[----:B------:R-:W-:Y:S01]  /*12790*/  IMAD.IADD R159, R159, 0x1, R19 ;  /* 0x000000019f9f7824 */ /* 0x000fe200078e0213 */
[----:B------:R-:W-:Y:S01]  /*127a0*/  IADD3 R156, P5, R156, R18, RZ ;  /* 0x000000129c9c7210 */ /* 0x000fe20007fbe0ff */
[----:B------:R-:W-:Y:S01]  /*127b0*/  FFMA R8, R25, R2, R8 ;  /* 0x0000000219087223 */ /* 0x000fe20000000008 */
[----:B------:R-:W-:-:S03]  /*127c0*/  IADD3 R20, P4, R20, R18, RZ ;  /* 0x0000001214147210 */ /* 0x000fc60007f9e0ff */
[----:B------:R-:W-:Y:S01]  /*127d0*/  IMAD.X R22, R159, 0x1, R23, P5 ;  /* 0x000000019f167824 */ /* 0x000fe200028e0617 */
[----:B------:R-:W-:Y:S01]  /*127e0*/  F2FP.F16.F32.PACK_AB R8, RZ, R8 ;  /* 0x00000008ff08723e */ /* 0x000fe200000000ff */
[----:B------:R-:W-:Y:S01]  /*127f0*/  IMAD.X R21, R21, 0x1, R159, P4 ;  /* 0x0000000115157824 */ /* 0x000fe200020e069f */
[----:B------:R-:W-:-:S03]  /*12800*/  LEA R18, P5, R156, R14, 0x1 ;  /* 0x0000000e9c127211 */ /* 0x000fc600078a08ff */
[----:B------:R0:W-:Y:S01]  /*12810*/  @P2 STG.E.U16 desc[UR36][R12.64+0x2], R8 ;  /* 0x000002080c002986 */ /* 0x0001e2000c101524 */
[----:B------:R-:W-:Y:S01]  /*12820*/  LEA.HI.X R19, R156, R15, R22, 0x1, P5 ;  /* 0x0000000f9c137211 */ /* 0x000fe200028f0c16 */
[----:B------:R-:W-:Y:S08]  /*12830*/  @!P3 BRA `(.L_x_43) ;  /* 0x000000000004b947 */ /* 0x000ff00003800000 */
[----:B------:R2:W5:Y:S02]  /*12840*/  LDG.E.LTC128B.U16 R3, desc[UR36][R18.64] ;  /* 0x0000002412037981 */ /* 0x000564000c1e1520 */
.L_x_43:
[----:B------:R-:W-:Y:S05]  /*12850*/  BSYNC B1 ;  /* 0x0000000000017941 */ /* 0x000fea0003800000 */
.L_x_42:
[----:B-----5:R-:W-:Y:S01]  /*12860*/  HADD2.F32 R17, -RZ, R3.H0_H0 ;  /* 0x20000003ff117230 */ /* 0x020fe20000004100 */
[----:B--2---:R-:W-:Y:S01]  /*12870*/  IADD3 R18, P4, R9, R4, RZ ;  /* 0x0000000409127210 */ /* 0x004fe20007f9e0ff */
[----:B------:R-:W-:Y:S01]  /*12880*/  IMAD.WIDE.U32 R152, R152, UR45, R20 ;  /* 0x0000002d98987c25 */ /* 0x000fe2000f8e0014 */
[----:B------:R-:W-:Y:S03]  /*12890*/  BSSY B1, `(.L_x_44) ;  /* 0x000000c000017945 */ /* 0x000fe60003800000 */
[----:B------:R-:W-:Y:S01]  /*128a0*/  FMUL R17, R17, R16 ;  /* 0x0000001011117220 */ /* 0x000fe20000400000 */
[----:B------:R-:W-:Y:S01]  /*128b0*/  IMAD.X R19, R11, 0x1, R5, P4 ;  /* 0x000000010b137824 */ /* 0x000fe200020e0605 */
[----:B------:R-:W-:Y:S01]  /*128c0*/  LEA R14, P2, R152, R14, 0x1 ;  /* 0x0000000e980e7211 */ /* 0x000fe200078408ff */
[----:B------:R-:W-:Y:S02]  /*128d0*/  IMAD.IADD R161, R161, 0x1, R153 ;  /* 0x00000001a1a17824 */ /* 0x000fe400078e0299 */
[----:B------:R-:W-:-:S03]  /*128e0*/  FFMA R17, R26, R2, R17 ;  /* 0x000000021a117223 */ /* 0x000fc60000000011 */
[----:B------:R-:W-:Y:S02]  /*128f0*/  LEA.HI.X R15, R152, R15, R161, 0x1, P2 ;  /* 0x0000000f980f7211 */ /* 0x000fe400010f0ca1 */
[----:B------:R-:W-:Y:S02]  /*12900*/  F2FP.F16.F32.PACK_AB R17, RZ, R17 ;  /* 0x00000011ff11723e */ /* 0x000fe400000000ff */
[----:B------:R-:W-:-:S03]  /*12910*/  ISETP.GT.AND P2, PT, R0, 0x1, P1 ;  /* 0x000000010000780c */ /* 0x000fc60000f44270 */
[----:B------:R2:W-:Y:S10]  /*12920*/  @P3 STG.E.U16 desc[UR36][R18.64], R17 ;  /* 0x0000001112003986 */ /* 0x0005f4000c101524 */
[----:B------:R-:W-:Y:S05]  /*12930*/  @!P2 BRA `(.L_x_45) ;  /* 0x000000000004a947 */ /* 0x000fea0003800000 */
[----:B------:R3:W5:Y:S02]  /*12940*/  LDG.E.LTC128B.U16 R3, desc[UR36][R14.64+0x2] ;  /* 0x000002240e037981 */ /* 0x000764000c1e1520 */
.L_x_45:
[----:B------:R-:W-:Y:S05]  /*12950*/  BSYNC B1 ;  /* 0x0000000000017941 */ /* 0x000fea0003800000 */
.L_x_44:
[----:B--2--5:R-:W-:Y:S01]  /*12960*/  HADD2.F32 R17, -RZ, R3.H0_H0 ;  /* 0x20000003ff117230 */ /* 0x024fe20000004100 */
[----:B------:R-:W-:Y:S01]  /*12970*/  IADD3 R18, P3, R9, R4, RZ ;  /* 0x0000000409127210 */ /* 0x000fe20007f7e0ff */
[----:B------:R-:W-:Y:S01]  /*12980*/  BSSY B1, `(.L_x_46) ;  /* 0x0000009000017945 */ /* 0x000fe20003800000 */
[----:B------:R-:W-:Y:S02]  /*12990*/  ISETP.GT.AND P4, PT, R0, 0x8, P0 ;  /* 0x000000080000780c */ /* 0x000fe40000784270 */
[----:B0-----:R-:W-:Y:S01]  /*129a0*/  FMUL R8, R17, R16 ;  /* 0x0000001011087220 */ /* 0x001fe20000400000 */
[----:B------:R-:W-:-:S03]  /*129b0*/  IMAD.X R19, R11, 0x1, R5, P3 ;  /* 0x000000010b137824 */ /* 0x000fc600018e0605 */
[----:B------:R-:W-:-:S05]  /*129c0*/  FFMA R8, R27, R2, R8 ;  /* 0x000000021b087223 */ /* 0x000fca0000000008 */
[----:B------:R-:W-:-:S05]  /*129d0*/  F2FP.F16.F32.PACK_AB R8, RZ, R8 ;  /* 0x00000008ff08723e */ /* 0x000fca00000000ff */
[----:B------:R0:W-:Y:S01]  /*129e0*/  @P2 STG.E.U16 desc[UR36][R18.64+0x2], R8 ;  /* 0x0000020812002986 */ /* 0x0001e2000c101524 */
[----:B------:R-:W-:Y:S05]  /*129f0*/  @!P4 BRA `(.L_x_47) ;  /* 0x000000000004c947 */ /* 0x000fea0003800000 */
[----:B------:R2:W5:Y:S02]  /*12a00*/  LDG.E.LTC128B.U16 R3, desc[UR36][R6.64+0x10] ;  /* 0x0000102406037981 */ /* 0x000564000c1e1520 */
.L_x_47:
[----:B------:R-:W-:Y:S05]  /*12a10*/  BSYNC B1 ;  /* 0x0000000000017941 */ /* 0x000fea0003800000 */
.L_x_46:
[----:B-----5:R-:W-:Y:S01]  /*12a20*/  HADD2.F32 R17, -RZ, R3.H0_H0 ;  /* 0x20000003ff117230 */ /* 0x020fe20000004100 */
[----:B------:R-:W-:Y:S01]  /*12a30*/  ISETP.GT.AND P2, PT, R0, 0x9, P0 ;  /* 0x000000090000780c */ /* 0x000fe20000744270 */
[----:B------:R-:W-:Y:S03]  /*12a40*/  BSSY B1, `(.L_x_48) ;  /* 0x0000007000017945 */ /* 0x000fe60003800000 */
[----:B------:R-:W-:-:S04]  /*12a50*/  FMUL R17, R17, R16 ;  /* 0x0000001011117220 */ /* 0x000fc80000400000 */
[----:B------:R-:W-:-:S05]  /*12a60*/  FFMA R17, R28, R2, R17 ;  /* 0x000000021c117223 */ /* 0x000fca0000000011 */
[----:B------:R-:W-:-:S05]  /*12a70*/  F2FP.F16.F32.PACK_AB R17, RZ, R17 ;  /* 0x00000011ff11723e */ /* 0x000fca00000000ff */
[----:B------:R4:W-:Y:S01]  /*12a80*/  @P4 STG.E.U16 desc[UR36][R12.64+0x10], R17 ;  /* 0x000010110c004986 */ /* 0x0009e2000c101524 */
[----:B------:R-:W-:Y:S05]  /*12a90*/  @!P2 BRA `(.L_x_49) ;  /* 0x000000000004a947 */ /* 0x000fea0003800000 */
[----:B------:R0:W5:Y:S02]  /*12aa0*/  LDG.E.LTC128B.U16 R3, desc[UR36][R6.64+0x12] ;  /* 0x0000122406037981 */ /* 0x000164000c1e1520 */
.L_x_49:
[----:B------:R-:W-:Y:S05]  /*12ab0*/  BSYNC B1 ;  /* 0x0000000000017941 */ /* 0x000fea0003800000 */
.L_x_48:
[----:B----45:R-:W-:Y:S01]  /*12ac0*/  HADD2.F32 R17, -RZ, R3.H0_H0 ;  /* 0x20000003ff117230 */ /* 0x030fe20000004100 */
[----:B------:R-:W-:Y:S01]  /*12ad0*/  ISETP.GT.AND P4, PT, R0, 0x8, P1 ;  /* 0x000000080000780c */ /* 0x000fe20000f84270 */
[----:B------:R-:W-:Y:S03]  /*12ae0*/  BSSY B1, `(.L_x_50) ;  /* 0x0000007000017945 */ /* 0x000fe60003800000 */
[----:B0-----:R-:W-:-:S04]  /*12af0*/  FMUL R8, R17, R16 ;  /* 0x0000001011087220 */ /* 0x001fc80000400000 */
[----:B------:R-:W-:-:S05]  /*12b00*/  FFMA R8, R29, R2, R8 ;  /* 0x000000021d087223 */ /* 0x000fca0000000008 */
[----:B------:R-:W-:-:S05]  /*12b10*/  F2FP.F16.F32.PACK_AB R8, RZ, R8 ;  /* 0x00000008ff08723e */ /* 0x000fca00000000ff */
[----:B------:R0:W-:Y:S01]  /*12b20*/  @P2 STG.E.U16 desc[UR36][R12.64+0x12], R8 ;  /* 0x000012080c002986 */ /* 0x0001e2000c101524 */
[----:B------:R-:W-:Y:S05]  /*12b30*/  @!P4 BRA `(.L_x_51) ;  /* 0x000000000004c947 */ /* 0x000fea0003800000 */
[----:B------:R4:W5:Y:S02]  /*12b40*/  LDG.E.LTC128B.U16 R3, desc[UR36][R14.64+0x10] ;  /* 0x000010240e037981 */ /* 0x000964000c1e1520 */
.L_x_51:
[----:B------:R-:W-:Y:S05]  /*12b50*/  BSYNC B1 ;  /* 0x0000000000017941 */ /* 0x000fea0003800000 */
.L_x_50:
[----:B-----5:R-:W-:Y:S01]  /*12b60*/  HADD2.F32 R17, -RZ, R3.H0_H0 ;  /* 0x20000003ff117230 */ /* 0x020fe20000004100 */
[----:B------:R-:W-:Y:S01]  /*12b70*/  IADD3 R18, P3, R4, R9, RZ ;  /* 0x0000000904127210 */ /* 0x000fe20007f7e0ff */
[----:B------:R-:W-:Y:S01]  /*12b80*/  BSSY B1, `(.L_x_52) ;  /* 0x0000009000017945 */ /* 0x000fe20003800000 */
[----:B------:R-:W-:Y:S02]  /*12b90*/  ISETP.GT.AND P2, PT, R0, 0x9, P1 ;  /* 0x000000090000780c */ /* 0x000fe40000f44270 */
[----:B------:R-:W-:Y:S01]  /*12ba0*/  FMUL R17, R17, R16 ;  /* 0x0000001011117220 */ /* 0x000fe20000400000 */
[----:B------:R-:W-:-:S03]  /*12bb0*/  IMAD.X R19, R5, 0x1, R11, P3 ;  /* 0x0000000105137824 */ /* 0x000fc600018e060b */
[----:B------:R-:W-:-:S05]  /*12bc0*/  FFMA R17, R30, R2, R17 ;  /* 0x000000021e117223 */ /* 0x000fca0000000011 */
[----:B------:R-:W-:-:S05]  /*12bd0*/  F2FP.F16.F32.PACK_AB R17, RZ, R17 ;  /* 0x00000011ff11723e */ /* 0x000fca00000000ff */
[----:B------:R0:W-:Y:S01]  /*12be0*/  @P4 STG.E.U16 desc[UR36][R18.64+0x10], R17 ;  /* 0x0000101112004986 */ /* 0x0001e2000c101524 */
[----:B------:R-:W-:Y:S05]  /*12bf0*/  @!P2 BRA `(.L_x_53) ;  /* 0x000000000004a947 */ /* 0x000fea0003800000 */
[----:B------:R0:W5:Y:S02]  /*12c00*/  LDG.E.LTC128B.U16 R3, desc[UR36][R14.64+0x12] ;  /* 0x000012240e037981 */ /* 0x000164000c1e1520 */
.L_x_53:
[----:B------:R-:W-:Y:S05]  /*12c10*/  BSYNC B1 ;  /* 0x0000000000017941 */ /* 0x000fea0003800000 */
.L_x_52:
[----:B0----5:R-:W-:Y:S01]  /*12c20*/  HADD2.F32 R17, -RZ, R3.H0_H0 ;  /* 0x20000003ff117230 */ /* 0x021fe20000004100 */
        /* <DEDUP_REMOVED lines=10> */
.L_x_55:
[----:B------:R-:W-:Y:S05]  /*12cd0*/  BSYNC B1 ;  /* 0x0000000000017941 */ /* 0x000fea0003800000 */
.L_x_54:
        /* <DEDUP_REMOVED lines=9> */
.L_x_57:
[----:B------:R-:W-:Y:S05]  /*12d70*/  BSYNC B1 ;  /* 0x0000000000017941 */ /* 0x000fea0003800000 */
.L_x_56:
[----:B0----5:R-:W-:Y:S01]  /*12d80*/  HADD2.F32 R17, -RZ, R3.H0_H0 ;  /* 0x20000003ff117230 */ /* 0x021fe20000004100 */
        /* <DEDUP_REMOVED lines=8> */
.L_x_59:
[----:B------:R-:W-:Y:S05]  /*12e10*/  BSYNC B1 ;  /* 0x0000000000017941 */ /* 0x000fea0003800000 */
.L_x_58:
        /* <DEDUP_REMOVED lines=11> */
.L_x_61:
[----:B------:R-:W-:Y:S05]  /*12ed0*/  BSYNC B1 ;  /* 0x0000000000017941 */ /* 0x000fea0003800000 */
.L_x_60:
        /* <DEDUP_REMOVED lines=11> */
.L_x_63:
[----:B------:R-:W-:Y:S05]  /*12f90*/  BSYNC B1 ;  /* 0x0000000000017941 */ /* 0x000fea0003800000 */
.L_x_62:
        /* <DEDUP_REMOVED lines=9> */
.L_x_65:
[----:B------:R-:W-:Y:S05]  /*13030*/  BSYNC B1 ;  /* 0x0000000000017941 */ /* 0x000fea0003800000 */
.L_x_64:
        /* <DEDUP_REMOVED lines=9> */
.L_x_67:
[----:B------:R-:W-:Y:S05]  /*130d0*/  BSYNC B1 ;  /* 0x0000000000017941 */ /* 0x000fea0003800000 */
.L_x_66:
        /* <DEDUP_REMOVED lines=11> */
.L_x_69:
[----:B------:R-:W-:Y:S05]  /*13190*/  BSYNC B1 ;  /* 0x0000000000017941 */ /* 0x000fea0003800000 */
.L_x_68:
        /* <DEDUP_REMOVED lines=11> */
.L_x_71:
[----:B------:R-:W-:Y:S05]  /*13250*/  BSYNC B1 ;  /* 0x0000000000017941 */ /* 0x000fea0003800000 */
.L_x_70:
        /* <DEDUP_REMOVED lines=9> */
.L_x_73:
[----:B------:R-:W-:Y:S05]  /*132f0*/  BSYNC B1 ;  /* 0x0000000000017941 */ /* 0x000fea0003800000 */
.L_x_72:
        /* <DEDUP_REMOVED lines=9> */
.L_x_75:
[----:B------:R-:W-:Y:S05]  /*13390*/  BSYNC B1 ;  /* 0x0000000000017941 */ /* 0x000fea0003800000 */
.L_x_74:
        /* <DEDUP_REMOVED lines=11> */
.L_x_77:
[----:B------:R-:W-:Y:S05]  /*13450*/  BSYNC B1 ;  /* 0x0000000000017941 */ /* 0x000fea0003800000 */
.L_x_76:
        /* <DEDUP_REMOVED lines=11> */
.L_x_79:
[----:B------:R-:W-:Y:S05]  /*13510*/  BSYNC B1 ;  /* 0x0000000000017941 */ /* 0x000fea0003800000 */
.L_x_78:
        /* <DEDUP_REMOVED lines=9> */
.L_x_81:
[----:B------:R-:W-:Y:S05]  /*135b0*/  BSYNC B1 ;  /* 0x0000000000017941 */ /* 0x000fea0003800000 */
.L_x_80:
        /* <DEDUP_REMOVED lines=9> */
.L_x_83:
[----:B------:R-:W-:Y:S05]  /*13650*/  BSYNC B1 ;  /* 0x0000000000017941 */ /* 0x000fea0003800000 */
.L_x_82:
        /* <DEDUP_REMOVED lines=11> */
.L_x_85:
[----:B------:R-:W-:Y:S05]  /*13710*/  BSYNC B1 ;  /* 0x0000000000017941 */ /* 0x000fea0003800000 */
.L_x_84:
        /* <DEDUP_REMOVED lines=11> */
.L_x_87:
[----:B------:R-:W-:Y:S05]  /*137d0*/  BSYNC B1 ;  /* 0x0000000000017941 */ /* 0x000fea0003800000 */
.L_x_86:
        /* <DEDUP_REMOVED lines=9> */
.L_x_89:
[----:B------:R-:W-:Y:S05]  /*13870*/  BSYNC B1 ;  /* 0x0000000000017941 */ /* 0x000fea0003800000 */
.L_x_88:
        /* <DEDUP_REMOVED lines=9> */
.L_x_91:
[----:B------:R-:W-:Y:S05]  /*13910*/  BSYNC B1 ;  /* 0x0000000000017941 */ /* 0x000fea0003800000 */
.L_x_90:
        /* <DEDUP_REMOVED lines=11> */
.L_x_93:
[----:B------:R-:W-:Y:S05]  /*139d0*/  BSYNC B1 ;  /* 0x0000000000017941 */ /* 0x000fea0003800000 */
.L_x_92:
        /* <DEDUP_REMOVED lines=11> */
.L_x_95:
[----:B------:R-:W-:Y:S05]  /*13a90*/  BSYNC B1 ;  /* 0x0000000000017941 */ /* 0x000fea0003800000 */
.L_x_94:
        /* <DEDUP_REMOVED lines=9> */
.L_x_97:
[----:B------:R-:W-:Y:S05]  /*13b30*/  BSYNC B1 ;  /* 0x0000000000017941 */ /* 0x000fea0003800000 */
.L_x_96:
        /* <DEDUP_REMOVED lines=9> */
.L_x_99:
[----:B------:R-:W-:Y:S05]  /*13bd0*/  BSYNC B1 ;  /* 0x0000000000017941 */ /* 0x000fea0003800000 */
.L_x_98:
        /* <DEDUP_REMOVED lines=11> */
.L_x_101:
[----:B------:R-:W-:Y:S05]  /*13c90*/  BSYNC B1 ;  /* 0x0000000000017941 */ /* 0x000fea0003800000 */
.L_x_100:
        /* <DEDUP_REMOVED lines=11> */
.L_x_103:
[----:B------:R-:W-:Y:S05]  /*13d50*/  BSYNC B1 ;  /* 0x0000000000017941 */ /* 0x000fea0003800000 */
.L_x_102:
        /* <DEDUP_REMOVED lines=9> */
.L_x_105:
[----:B------:R-:W-:Y:S05]  /*13df0*/  BSYNC B1 ;  /* 0x0000000000017941 */ /* 0x000fea0003800000 */
.L_x_104:
        /* <DEDUP_REMOVED lines=9> */
.L_x_107:
[----:B------:R-:W-:Y:S05]  /*13e90*/  BSYNC B1 ;  /* 0x0000000000017941 */ /* 0x000fea0003800000 */
.L_x_106:
        /* <DEDUP_REMOVED lines=11> */
.L_x_109:
[----:B------:R-:W-:Y:S05]  /*13f50*/  BSYNC B1 ;  /* 0x0000000000017941 */ /* 0x000fea0003800000 */
.L_x_108:
        /* <DEDUP_REMOVED lines=11> */
.L_x_111:
[----:B------:R-:W-:Y:S05]  /*14010*/  BSYNC B1 ;  /* 0x0000000000017941 */ /* 0x000fea0003800000 */
.L_x_110:
        /* <DEDUP_REMOVED lines=9> */
.L_x_113:
[----:B------:R-:W-:Y:S05]  /*140b0*/  BSYNC B1 ;  /* 0x0000000000017941 */ /* 0x000fea0003800000 */
.L_x_112:
        /* <DEDUP_REMOVED lines=9> */
.L_x_115:
[----:B------:R-:W-:Y:S05]  /*14150*/  BSYNC B1 ;  /* 0x0000000000017941 */ /* 0x000fea0003800000 */
.L_x_114:
        /* <DEDUP_REMOVED lines=11> */
.L_x_117:
[----:B------:R-:W-:Y:S05]  /*14210*/  BSYNC B1 ;  /* 0x0000000000017941 */ /* 0x000fea0003800000 */
.L_x_116:
        /* <DEDUP_REMOVED lines=11> */
.L_x_119:
[----:B------:R-:W-:Y:S05]  /*142d0*/  BSYNC B1 ;  /* 0x0000000000017941 */ /* 0x000fea0003800000 */
.L_x_118:
        /* <DEDUP_REMOVED lines=9> */
.L_x_121:
[----:B------:R-:W-:Y:S05]  /*14370*/  BSYNC B1 ;  /* 0x0000000000017941 */ /* 0x000fea0003800000 */
.L_x_120:
        /* <DEDUP_REMOVED lines=9> */
.L_x_123:
[----:B------:R-:W-:Y:S05]  /*14410*/  BSYNC B1 ;  /* 0x0000000000017941 */ /* 0x000fea0003800000 */
.L_x_122:
        /* <DEDUP_REMOVED lines=11> */
.L_x_125:
[----:B------:R-:W-:Y:S05]  /*144d0*/  BSYNC B1 ;  /* 0x0000000000017941 */ /* 0x000fea0003800000 */
.L_x_124:
        /* <DEDUP_REMOVED lines=11> */
.L_x_127:
[----:B------:R-:W-:Y:S05]  /*14590*/  BSYNC B1 ;  /* 0x0000000000017941 */ /* 0x000fea0003800000 */
.L_x_126:
        /* <DEDUP_REMOVED lines=9> */
.L_x_129:
[----:B------:R-:W-:Y:S05]  /*14630*/  BSYNC B1 ;  /* 0x0000000000017941 */ /* 0x000fea0003800000 */
.L_x_128:
        /* <DEDUP_REMOVED lines=9> */
.L_x_131:
[----:B------:R-:W-:Y:S05]  /*146d0*/  BSYNC B1 ;  /* 0x0000000000017941 */ /* 0x000fea0003800000 */
.L_x_130:
        /* <DEDUP_REMOVED lines=11> */
.L_x_133:
[----:B------:R-:W-:Y:S05]  /*14790*/  BSYNC B1 ;  /* 0x0000000000017941 */ /* 0x000fea0003800000 */
.L_x_132:
        /* <DEDUP_REMOVED lines=11> */
.L_x_135:
[----:B------:R-:W-:Y:S05]  /*14850*/  BSYNC B1 ;  /* 0x0000000000017941 */ /* 0x000fea0003800000 */
.L_x_134:
        /* <DEDUP_REMOVED lines=9> */
.L_x_137:
[----:B------:R-:W-:Y:S05]  /*148f0*/  BSYNC B1 ;  /* 0x0000000000017941 */ /* 0x000fea0003800000 */
.L_x_136:
        /* <DEDUP_REMOVED lines=9> */
.L_x_139:
[----:B------:R-:W-:Y:S05]  /*14990*/  BSYNC B1 ;  /* 0x0000000000017941 */ /* 0x000fea0003800000 */
.L_x_138:
        /* <DEDUP_REMOVED lines=11> */
.L_x_141:
[----:B------:R-:W-:Y:S05]  /*14a50*/  BSYNC B1 ;  /* 0x0000000000017941 */ /* 0x000fea0003800000 */
.L_x_140:
        /* <DEDUP_REMOVED lines=11> */
.L_x_143:
[----:B------:R-:W-:Y:S05]  /*14b10*/  BSYNC B1 ;  /* 0x0000000000017941 */ /* 0x000fea0003800000 */
.L_x_142:
        /* <DEDUP_REMOVED lines=9> */
.L_x_145:
[----:B------:R-:W-:Y:S05]  /*14bb0*/  BSYNC B1 ;  /* 0x0000000000017941 */ /* 0x000fea0003800000 */
.L_x_144:
        /* <DEDUP_REMOVED lines=9> */
.L_x_147:
[----:B------:R-:W-:Y:S05]  /*14c50*/  BSYNC B1 ;  /* 0x0000000000017941 */ /* 0x000fea0003800000 */
.L_x_146:
        /* <DEDUP_REMOVED lines=11> */
.L_x_149:
[----:B------:R-:W-:Y:S05]  /*14d10*/  BSYNC B1 ;  /* 0x0000000000017941 */ /* 0x000fea0003800000 */
.L_x_148:
        /* <DEDUP_REMOVED lines=11> */
.L_x_151:
[----:B------:R-:W-:Y:S05]  /*14dd0*/  BSYNC B1 ;  /* 0x0000000000017941 */ /* 0x000fea0003800000 */
.L_x_150:
        /* <DEDUP_REMOVED lines=9> */
.L_x_153:
[----:B------:R-:W-:Y:S05]  /*14e70*/  BSYNC B1 ;  /* 0x0000000000017941 */ /* 0x000fea0003800000 */
.L_x_152:
        /* <DEDUP_REMOVED lines=9> */
.L_x_155:
[----:B------:R-:W-:Y:S05]  /*14f10*/  BSYNC B1 ;  /* 0x0000000000017941 */ /* 0x000fea0003800000 */
.L_x_154:
        /* <DEDUP_REMOVED lines=11> */
.L_x_157:
[----:B------:R-:W-:Y:S05]  /*14fd0*/  BSYNC B1 ;  /* 0x0000000000017941 */ /* 0x000fea0003800000 */
.L_x_156:
        /* <DEDUP_REMOVED lines=11> */
.L_x_159:
[----:B------:R-:W-:Y:S05]  /*15090*/  BSYNC B1 ;  /* 0x0000000000017941 */ /* 0x000fea0003800000 */
.L_x_158:
        /* <DEDUP_REMOVED lines=9> */
.L_x_161:
[----:B------:R-:W-:Y:S05]  /*15130*/  BSYNC B1 ;  /* 0x0000000000017941 */ /* 0x000fea0003800000 */
.L_x_160:
        /* <DEDUP_REMOVED lines=9> */
.L_x_163:
[----:B------:R-:W-:Y:S05]  /*151d0*/  BSYNC B1 ;  /* 0x0000000000017941 */ /* 0x000fea0003800000 */
.L_x_162:
        /* <DEDUP_REMOVED lines=11> */
.L_x_165:
[----:B------:R-:W-:Y:S05]  /*15290*/  BSYNC B1 ;  /* 0x0000000000017941 */ /* 0x000fea0003800000 */
.L_x_164:
        /* <DEDUP_REMOVED lines=11> */
.L_x_167:
[----:B------:R-:W-:Y:S05]  /*15350*/  BSYNC B1 ;  /* 0x0000000000017941 */ /* 0x000fea0003800000 */
.L_x_166:
        /* <DEDUP_REMOVED lines=9> */
.L_x_169:
[----:B------:R-:W-:Y:S05]  /*153f0*/  BSYNC B1 ;  /* 0x0000000000017941 */ /* 0x000fea0003800000 */
.L_x_168:
        /* <DEDUP_REMOVED lines=9> */
.L_x_171:
[----:B------:R-:W-:Y:S05]  /*15490*/  BSYNC B1 ;  /* 0x0000000000017941 */ /* 0x000fea0003800000 */
.L_x_170:
        /* <DEDUP_REMOVED lines=11> */
.L_x_173:
[----:B------:R-:W-:Y:S05]  /*15550*/  BSYNC B1 ;  /* 0x0000000000017941 */ /* 0x000fea0003800000 */
.L_x_172:
        /* <DEDUP_REMOVED lines=11> */
.L_x_175:
[----:B------:R-:W-:Y:S05]  /*15610*/  BSYNC B1 ;  /* 0x0000000000017941 */ /* 0x000fea0003800000 */
.L_x_174:
        /* <DEDUP_REMOVED lines=9> */
.L_x_177:
[----:B------:R-:W-:Y:S05]  /*156b0*/  BSYNC B1 ;  /* 0x0000000000017941 */ /* 0x000fea0003800000 */
.L_x_176:
        /* <DEDUP_REMOVED lines=9> */
.L_x_179:
[----:B------:R-:W-:Y:S05]  /*15750*/  BSYNC B1 ;  /* 0x0000000000017941 */ /* 0x000fea0003800000 */
.L_x_178:
        /* <DEDUP_REMOVED lines=11> */
.L_x_181:
[----:B------:R-:W-:Y:S05]  /*15810*/  BSYNC B1 ;  /* 0x0000000000017941 */ /* 0x000fea0003800000 */
.L_x_180:
        /* <DEDUP_REMOVED lines=11> */
.L_x_183:
[----:B------:R-:W-:Y:S05]  /*158d0*/  BSYNC B1 ;  /* 0x0000000000017941 */ /* 0x000fea0003800000 */
.L_x_182:
        /* <DEDUP_REMOVED lines=9> */
.L_x_185:
[----:B------:R-:W-:Y:S05]  /*15970*/  BSYNC B1 ;  /* 0x0000000000017941 */ /* 0x000fea0003800000 */
.L_x_184:
        /* <DEDUP_REMOVED lines=9> */
.L_x_187:
[----:B------:R-:W-:Y:S05]  /*15a10*/  BSYNC B1 ;  /* 0x0000000000017941 */ /* 0x000fea0003800000 */
.L_x_186:
        /* <DEDUP_REMOVED lines=11> */
.L_x_189:
[----:B------:R-:W-:Y:S05]  /*15ad0*/  BSYNC B1 ;  /* 0x0000000000017941 */ /* 0x000fea0003800000 */
.L_x_188:
        /* <DEDUP_REMOVED lines=11> */
.L_x_191:
[----:B------:R-:W-:Y:S05]  /*15b90*/  BSYNC B1 ;  /* 0x0000000000017941 */ /* 0x000fea0003800000 */
.L_x_190:
        /* <DEDUP_REMOVED lines=9> */
.L_x_193:
[----:B------:R-:W-:Y:S05]  /*15c30*/  BSYNC B1 ;  /* 0x0000000000017941 */ /* 0x000fea0003800000 */
.L_x_192:
        /* <DEDUP_REMOVED lines=9> */
.L_x_195:
[----:B------:R-:W-:Y:S05]  /*15cd0*/  BSYNC B1 ;  /* 0x0000000000017941 */ /* 0x000fea0003800000 */
.L_x_194:
        /* <DEDUP_REMOVED lines=11> */
.L_x_197:
[----:B------:R-:W-:Y:S05]  /*15d90*/  BSYNC B1 ;  /* 0x0000000000017941 */ /* 0x000fea0003800000 */
.L_x_196:
        /* <DEDUP_REMOVED lines=11> */
.L_x_199:
[----:B------:R-:W-:Y:S05]  /*15e50*/  BSYNC B1 ;  /* 0x0000000000017941 */ /* 0x000fea0003800000 */
.L_x_198:
        /* <DEDUP_REMOVED lines=9> */
.L_x_201:
[----:B------:R-:W-:Y:S05]  /*15ef0*/  BSYNC B1 ;  /* 0x0000000000017941 */ /* 0x000fea0003800000 */
.L_x_200:
        /* <DEDUP_REMOVED lines=9> */
.L_x_203:
[----:B------:R-:W-:Y:S05]  /*15f90*/  BSYNC B1 ;  /* 0x0000000000017941 */ /* 0x000fea0003800000 */
.L_x_202:
        /* <DEDUP_REMOVED lines=11> */
.L_x_205:
[----:B------:R-:W-:Y:S05]  /*16050*/  BSYNC B1 ;  /* 0x0000000000017941 */ /* 0x000fea0003800000 */
.L_x_204:
        /* <DEDUP_REMOVED lines=11> */
.L_x_207:
[----:B------:R-:W-:Y:S05]  /*16110*/  BSYNC B1 ;  /* 0x0000000000017941 */ /* 0x000fea0003800000 */
.L_x_206:
        /* <DEDUP_REMOVED lines=9> */
.L_x_209:
[----:B------:R-:W-:Y:S05]  /*161b0*/  BSYNC B1 ;  /* 0x0000000000017941 */ /* 0x000fea0003800000 */
.L_x_208:
        /* <DEDUP_REMOVED lines=9> */
.L_x_211:
[----:B------:R-:W-:Y:S05]  /*16250*/  BSYNC B1 ;  /* 0x0000000000017941 */ /* 0x000fea0003800000 */
.L_x_210:
        /* <DEDUP_REMOVED lines=11> */
.L_x_213:
[----:B------:R-:W-:Y:S05]  /*16310*/  BSYNC B1 ;  /* 0x0000000000017941 */ /* 0x000fea0003800000 */
.L_x_212:
        /* <DEDUP_REMOVED lines=11> */
.L_x_215:
[----:B------:R-:W-:Y:S05]  /*163d0*/  BSYNC B1 ;  /* 0x0000000000017941 */ /* 0x000fea0003800000 */
.L_x_214:
        /* <DEDUP_REMOVED lines=9> */
.L_x_217:
[----:B------:R-:W-:Y:S05]  /*16470*/  BSYNC B1 ;  /* 0x0000000000017941 */ /* 0x000fea0003800000 */
.L_x_216:
        /* <DEDUP_REMOVED lines=9> */
.L_x_219:
[----:B------:R-:W-:Y:S05]  /*16510*/  BSYNC B1 ;  /* 0x0000000000017941 */ /* 0x000fea0003800000 */
.L_x_218:
        /* <DEDUP_REMOVED lines=11> */
.L_x_221:
[----:B------:R-:W-:Y:S05]  /*165d0*/  BSYNC B1 ;  /* 0x0000000000017941 */ /* 0x000fea0003800000 */
.L_x_220:
        /* <DEDUP_REMOVED lines=11> */
.L_x_223:
[----:B------:R-:W-:Y:S05]  /*16690*/  BSYNC B1 ;  /* 0x0000000000017941 */ /* 0x000fea0003800000 */
.L_x_222:
        /* <DEDUP_REMOVED lines=9> */
.L_x_225:
[----:B------:R-:W-:Y:S05]  /*16730*/  BSYNC B1 ;  /* 0x0000000000017941 */ /* 0x000fea0003800000 */
.L_x_224:
        /* <DEDUP_REMOVED lines=9> */
.L_x_227:
[----:B------:R-:W-:Y:S05]  /*167d0*/  BSYNC B1 ;  /* 0x0000000000017941 */ /* 0x000fea0003800000 */
.L_x_226:
        /* <DEDUP_REMOVED lines=11> */
.L_x_229:
[----:B------:R-:W-:Y:S05]  /*16890*/  BSYNC B1 ;  /* 0x0000000000017941 */ /* 0x000fea0003800000 */
.L_x_228:
        /* <DEDUP_REMOVED lines=11> */
.L_x_231:
[----:B------:R-:W-:Y:S05]  /*16950*/  BSYNC B1 ;  /* 0x0000000000017941 */ /* 0x000fea0003800000 */
.L_x_230:
        /* <DEDUP_REMOVED lines=9> */
.L_x_233:
[----:B------:R-:W-:Y:S05]  /*169f0*/  BSYNC B1 ;  /* 0x0000000000017941 */ /* 0x000fea0003800000 */
.L_x_232:
        /* <DEDUP_REMOVED lines=9> */
.L_x_235:
[----:B------:R-:W-:Y:S05]  /*16a90*/  BSYNC B1 ;  /* 0x0000000000017941 */ /* 0x000fea0003800000 */
.L_x_234:
        /* <DEDUP_REMOVED lines=11> */
.L_x_237:
[----:B------:R-:W-:Y:S05]  /*16b50*/  BSYNC B1 ;  /* 0x0000000000017941 */ /* 0x000fea0003800000 */
.L_x_236:
        /* <DEDUP_REMOVED lines=11> */
.L_x_239:
[----:B------:R-:W-:Y:S05]  /*16c10*/  BSYNC B1 ;  /* 0x0000000000017941 */ /* 0x000fea0003800000 */
.L_x_238:
        /* <DEDUP_REMOVED lines=9> */
.L_x_241:
[----:B------:R-:W-:Y:S05]  /*16cb0*/  BSYNC B1 ;  /* 0x0000000000017941 */ /* 0x000fea0003800000 */
.L_x_240:
        /* <DEDUP_REMOVED lines=9> */
.L_x_243:
[----:B------:R-:W-:Y:S05]  /*16d50*/  BSYNC B1 ;  /* 0x0000000000017941 */ /* 0x000fea0003800000 */
.L_x_242:
        /* <DEDUP_REMOVED lines=11> */
.L_x_245:
[----:B------:R-:W-:Y:S05]  /*16e10*/  BSYNC B1 ;  /* 0x0000000000017941 */ /* 0x000fea0003800000 */
.L_x_244:
        /* <DEDUP_REMOVED lines=11> */
.L_x_247:
[----:B------:R-:W-:Y:S05]  /*16ed0*/  BSYNC B1 ;  /* 0x0000000000017941 */ /* 0x000fea0003800000 */
.L_x_246:
        /* <DEDUP_REMOVED lines=9> */
.L_x_249:
[----:B------:R-:W-:Y:S05]  /*16f70*/  BSYNC B1 ;  /* 0x0000000000017941 */ /* 0x000fea0003800000 */
.L_x_248:
        /* <DEDUP_REMOVED lines=9> */
.L_x_251:
[----:B------:R-:W-:Y:S05]  /*17010*/  BSYNC B1 ;  /* 0x0000000000017941 */ /* 0x000fea0003800000 */
.L_x_250:
        /* <DEDUP_REMOVED lines=11> */
.L_x_253:
[----:B------:R-:W-:Y:S05]  /*170d0*/  BSYNC B1 ;  /* 0x0000000000017941 */ /* 0x000fea0003800000 */
.L_x_252:
        /* <DEDUP_REMOVED lines=11> */
.L_x_255:
[----:B------:R-:W-:Y:S05]  /*17190*/  BSYNC B1 ;  /* 0x0000000000017941 */ /* 0x000fea0003800000 */
.L_x_254:
        /* <DEDUP_REMOVED lines=9> */
.L_x_257:
[----:B------:R-:W-:Y:S05]  /*17230*/  BSYNC B1 ;  /* 0x0000000000017941 */ /* 0x000fea0003800000 */
.L_x_256:
        /* <DEDUP_REMOVED lines=9> */
.L_x_259:
[----:B------:R-:W-:Y:S05]  /*172d0*/  BSYNC B1 ;  /* 0x0000000000017941 */ /* 0x000fea0003800000 */
.L_x_258:
        /* <DEDUP_REMOVED lines=11> */
.L_x_261:
[----:B------:R-:W-:Y:S05]  /*17390*/  BSYNC B1 ;  /* 0x0000000000017941 */ /* 0x000fea0003800000 */
.L_x_260:
        /* <DEDUP_REMOVED lines=11> */
.L_x_263:
[----:B------:R-:W-:Y:S05]  /*17450*/  BSYNC B1 ;  /* 0x0000000000017941 */ /* 0x000fea0003800000 */
.L_x_262:
        /* <DEDUP_REMOVED lines=9> */
.L_x_265:
[----:B------:R-:W-:Y:S05]  /*174f0*/  BSYNC B1 ;  /* 0x0000000000017941 */ /* 0x000fea0003800000 */
.L_x_264:
        /* <DEDUP_REMOVED lines=9> */
.L_x_267:
[----:B------:R-:W-:Y:S05]  /*17590*/  BSYNC B1 ;  /* 0x0000000000017941 */ /* 0x000fea0003800000 */
.L_x_266:
        /* <DEDUP_REMOVED lines=11> */
.L_x_269:
[----:B------:R-:W-:Y:S05]  /*17650*/  BSYNC B1 ;  /* 0x0000000000017941 */ /* 0x000fea0003800000 */
.L_x_268:
        /* <DEDUP_REMOVED lines=11> */
.L_x_271:
[----:B------:R-:W-:Y:S05]  /*17710*/  BSYNC B1 ;  /* 0x0000000000017941 */ /* 0x000fea0003800000 */
.L_x_270:
        /* <DEDUP_REMOVED lines=9> */
.L_x_273:
[----:B------:R-:W-:Y:S05]  /*177b0*/  BSYNC B1 ;  /* 0x0000000000017941 */ /* 0x000fea0003800000 */
.L_x_272:
        /* <DEDUP_REMOVED lines=9> */
.L_x_275:
[----:B------:R-:W-:Y:S05]  /*17850*/  BSYNC B1 ;  /* 0x0000000000017941 */ /* 0x000fea0003800000 */
.L_x_274:
        /* <DEDUP_REMOVED lines=11> */
.L_x_277:
[----:B------:R-:W-:Y:S05]  /*17910*/  BSYNC B1 ;  /* 0x0000000000017941 */ /* 0x000fea0003800000 */
.L_x_276:
        /* <DEDUP_REMOVED lines=11> */
.L_x_279:
[----:B------:R-:W-:Y:S05]  /*179d0*/  BSYNC B1 ;  /* 0x0000000000017941 */ /* 0x000fea0003800000 */
.L_x_278:
        /* <DEDUP_REMOVED lines=9> */
.L_x_281:
[----:B------:R-:W-:Y:S05]  /*17a70*/  BSYNC B1 ;  /* 0x0000000000017941 */ /* 0x000fea0003800000 */
.L_x_280:
        /* <DEDUP_REMOVED lines=9> */
.L_x_283:
[----:B------:R-:W-:Y:S05]  /*17b10*/  BSYNC B1 ;  /* 0x0000000000017941 */ /* 0x000fea0003800000 */
.L_x_282:
        /* <DEDUP_REMOVED lines=11> */
.L_x_285:
[----:B------:R-:W-:Y:S05]  /*17bd0*/  BSYNC B1 ;  /* 0x0000000000017941 */ /* 0x000fea0003800000 */
.L_x_284:
        /* <DEDUP_REMOVED lines=11> */
.L_x_287:
[----:B------:R-:W-:Y:S05]  /*17c90*/  BSYNC B1 ;  /* 0x0000000000017941 */ /* 0x000fea0003800000 */
.L_x_286:
        /* <DEDUP_REMOVED lines=9> */
.L_x_289:
[----:B------:R-:W-:Y:S05]  /*17d30*/  BSYNC B1 ;  /* 0x0000000000017941 */ /* 0x000fea0003800000 */
.L_x_288:
[----:B012--5:R-:W-:Y:S01]  /*17d40*/  HADD2.F32 R7, -RZ, R3.H0_H0 ;  /* 0x20000003ff077230 */ /* 0x027fe20000004100 */
        /* <DEDUP_REMOVED lines=8> */
.L_x_291:
[----:B------:R-:W-:Y:S05]  /*17dd0*/  BSYNC B1 ;  /* 0x0000000000017941 */ /* 0x000fea0003800000 */
.L_x_290:
[----:B-----5:R-:W-:Y:S01]  /*17de0*/  HADD2.F32 R7, -RZ, R3.H0_H0 ;  /* 0x20000003ff077230 */ /* 0x020fe20000004100 */
[----:B0-----:R-:W-:Y:S01]  /*17df0*/  IADD3 R6, P0, R4, R9, RZ ;  /* 0x0000000904067210 */ /* 0x001fe20007f1e0ff */
[----:B------:R-:W-:Y:S01]  /*17e00*/  BSSY B1, `(.L_x_292) ;  /* 0x0000009000017945 */ /* 0x000fe20003800000 */
[----:B------:R-:W-:Y:S02]  /*17e10*/  ISETP.GT.AND P1, PT, R0, 0xf9, P1 ;  /* 0x000000f90000780c */ /* 0x000fe40000f24270 */
[----:B------:R-:W-:-:S04]  /*17e20*/  FMUL R7, R7, R16 ;  /* 0x0000001007077220 */ /* 0x000fc80000400000 */
[----:B------:R-:W-:-:S05]  /*17e30*/  FFMA R7, R150, R2, R7 ;  /* 0x0000000296077223 */ /* 0x000fca0000000007 */
[----:B------:R-:W-:Y:S01]  /*17e40*/  F2FP.F16.F32.PACK_AB R8, RZ, R7 ;  /* 0x00000007ff08723e */ /* 0x000fe200000000ff */
[----:B------:R-:W-:-:S05]  /*17e50*/  IMAD.X R7, R5, 0x1, R11, P0 ;  /* 0x0000000105077824 */ /* 0x000fca00000e060b */
[----:B------:R0:W-:Y:S01]  /*17e60*/  @P2 STG.E.U16 desc[UR36][R6.64+0x1f0], R8 ;  /* 0x0001f00806002986 */ /* 0x0001e2000c101524 */
[----:B------:R-:W-:Y:S05]  /*17e70*/  @!P1 BRA `(.L_x_293) ;  /* 0x0000000000049947 */ /* 0x000fea0003800000 */
[----:B------:R2:W5:Y:S02]  /*17e80*/  LDG.E.LTC128B.U16 R3, desc[UR36][R14.64+0x1f2] ;  /* 0x0001f2240e037981 */ /* 0x000564000c1e1520 */
.L_x_293:
[----:B------:R-:W-:Y:S05]  /*17e90*/  BSYNC B1 ;  /* 0x0000000000017941 */ /* 0x000fea0003800000 */
.L_x_292:
[----:B------:R-:W-:Y:S05]  /*17ea0*/  @!P1 BRA `(.L_x_294) ;  /* 0x0000009400509947 */ /* 0x000fea0003800000 */
[----:B-----5:R-:W-:Y:S01]  /*17eb0*/  HADD2.F32 R3, -RZ, R3.H0_H0 ;  /* 0x20000003ff037230 */ /* 0x020fe20000004100 */
[----:B------:R-:W-:-:S04]  /*17ec0*/  IADD3 R4, P0, R4, R9, RZ ;  /* 0x0000000904047210 */ /* 0x000fc80007f1e0ff */
[----:B------:R-:W-:Y:S01]  /*17ed0*/  FMUL R0, R3, R16 ;  /* 0x0000001003007220 */ /* 0x000fe20000400000 */
[----:B------:R-:W-:-:S03]  /*17ee0*/  IMAD.X R5, R5, 0x1, R11, P0 ;  /* 0x0000000105057824 */ /* 0x000fc600000e060b */
[----:B------:R-:W-:-:S05]  /*17ef0*/  FFMA R0, R151, R2, R0 ;  /* 0x0000000297007223 */ /* 0x000fca0000000000 */
[----:B------:R-:W-:-:S05]  /*17f00*/  F2FP.F16.F32.PACK_AB R0, RZ, R0 ;  /* 0x00000000ff00723e */ /* 0x000fca00000000ff */
[----:B------:R0:W-:Y:S01]  /*17f10*/  STG.E.U16 desc[UR36][R4.64+0x1f2], R0 ;  /* 0x0001f20004007986 */ /* 0x0001e2000c101524 */
[----:B------:R-:W-:Y:S05]  /*17f20*/  BRA `(.L_x_294) ;  /* 0x0000009400307947 */ /* 0x000fea0003800000 */
.L_x_29:
[----:B------:R-:W2:Y:S01]  /*17f30*/  LDL.LU R7, [R1+0x20c] ;  /* 0x00020c0001077983 */ /* 0x000ea20000300800 */
[----:B------:R-:W-:-:S03]  /*17f40*/  ULDC.64 UR4, c[0x0][0x5c0] ;  /* 0x0001700000047ab9 */ /* 0x000fc60000000a00 */
[----:B------:R-:W3:Y:S04]  /*17f50*/  LDL.LU R15, [R1+0x284] ;  /* 0x00028400010f7983 */ /* 0x000ee80000300800 */
[----:B------:R-:W4:Y:S04]  /*17f60*/  LDL.LU R14, [R1+0x288] ;  /* 0x00028800010e7983 */ /* 0x000f280000300800 */
[----:B------:R-:W5:Y:S04]  /*17f70*/  LDL.LU R12, [R1+0x290] ;  /* 0x00029000010c7983 */ /* 0x000f680000300800 */
        /* <DEDUP_REMOVED lines=82> */
[----:B------:R-:W5:Y:S01]  /*184a0*/  LDL.LU R226, [R1+0x3dc] ;  /* 0x0003dc0001e27983 */ /* 0x000f620000300800 */
[----:B------:R-:W-:-:S03]  /*184b0*/  LEA R8, P0, R4, UR4, 0x1 ;  /* 0x0000000404087c11 */ /* 0x000fc6000f8008ff */
[----:B------:R-:W5:Y:S04]  /*184c0*/  LDL.LU R225, [R1+0x3e0] ;  /* 0x0003e00001e17983 */ /* 0x000f680000300800 */
[----:B------:R-:W5:Y:S04]  /*184d0*/  LDL.LU R232, [R1+0x3e4] ;  /* 0x0003e40001e87983 */ /* 0x000f680000300800 */
[----:B------:R-:W5:Y:S04]  /*184e0*/  LDL.LU R231, [R1+0x3e8] ;  /* 0x0003e80001e77983 */ /* 0x000f680000300800 */
[----:B------:R-:W5:Y:S01]  /*184f0*/  LDL.LU R230, [R1+0x3ec] ;  /* 0x0003ec0001e67983 */ /* 0x000f620000300800 */
[----:B------:R-:W-:-:S03]  /*18500*/  LEA.HI.X R9, R4, UR5, R13, 0x1, P0 ;  /* 0x0000000504097c11 */ /* 0x000fc600080f0c0d */
[----:B------:R-:W5:Y:S04]  /*18510*/  LDL.LU R229, [R1+0x3f0] ;  /* 0x0003f00001e57983 */ /* 0x000f680000300800 */
[----:B------:R-:W5:Y:S04]  /*18520*/  LDL.LU R233, [R1+0x3f4] ;  /* 0x0003f40001e97983 */ /* 0x000f680000300800 */
[----:B------:R-:W5:Y:S04]  /*18530*/  LDL.LU R234, [R1+0x3f8] ;  /* 0x0003f80001ea7983 */ /* 0x000f680000300800 */
[----:B------:R-:W5:Y:S04]  /*18540*/  LDL.LU R235, [R1+0x3fc] ;  /* 0x0003fc0001eb7983 */ /* 0x000f680000300800 */
[----:B------:R-:W2:Y:S04]  /*18550*/  LDL.LU R4, [R1+0x200] ;  /* 0x0002000001047983 */ /* 0x000ea80000300800 */
[----:B------:R-:W3:Y:S01]  /*18560*/  LDL.LU R5, [R1+0x204] ;  /* 0x0002040001057983 */ /* 0x000ee20000300800 */
[----:B------:R-:W-:-:S03]  /*18570*/  ISETP.GT.AND P0, PT, R0, 0x1, P1 ;  /* 0x000000010000780c */ /* 0x000fc60000f04270 */
[----:B------:R-:W5:Y:S01]  /*18580*/  LDL.LU R13, [R1+0x28c] ;  /* 0x00028c00010d7983 */ /* 0x000f620000300800 */
[----:B--2---:R-:W-:-:S05]  /*18590*/  FMUL R4, R4, R2 ;  /* 0x0000000204047220 */ /* 0x004fca0000400000 */
[----:B------:R-:W-:-:S05]  /*185a0*/  F2FP.F16.F32.PACK_AB R4, RZ, R4 ;  /* 0x00000004ff04723e */ /* 0x000fca00000000ff */
[----:B------:R3:W-:Y:S02]  /*185b0*/  @P2 STG.E.U16 desc[UR36][R8.64], R4 ;  /* 0x0000000408002986 */ /* 0x0007e4000c101524 */
[----:B---3--:R-:W-:Y:S01]  /*185c0*/  FMUL R4, R5, R2 ;  /* 0x0000000205047220 */ /* 0x008fe20000400000 */
[----:B------:R-:W-:-:S04]  /*185d0*/  @P0 IMAD.MOV.U32 R5, RZ, RZ, R9 ;  /* 0x000000ffff050224 */ /* 0x000fc800078e0009 */
[----:B------:R-:W-:-:S04]  /*185e0*/  F2FP.F16.F32.PACK_AB R4, RZ, R4 ;  /* 0x00000004ff04723e */ /* 0x000fc800000000ff */
[----:B------:R-:W-:Y:S01]  /*185f0*/  PRMT R6, R4, 0x7610, R6 ;  /* 0x0000761004067816 */ /* 0x000fe20000000006 */
[----:B------:R-:W-:-:S05]  /*18600*/  @P0 IMAD.MOV.U32 R4, RZ, RZ, R8 ;  /* 0x000000ffff040224 */ /* 0x000fca00078e0008 */
[----:B------:R0:W-:Y:S04]  /*18610*/  @P0 STG.E.U16 desc[UR36][R4.64+0x2], R6 ;  /* 0x0000020604000986 */ /* 0x0001e8000c101524 */
[----:B0-----:R-:W2:Y:S04]  /*18620*/  LDL.LU R5, [R1+0x208] ;  /* 0x0002080001057983 */ /* 0x001ea80000300800 */
[----:B------:R-:W3:Y:S01]  /*18630*/  LDL.LU R4, [R1+0x210] ;  /* 0x0002100001047983 */ /* 0x000ee20000300800 */
[----:B------:R-:W-:Y:S01]  /*18640*/  ISETP.GT.AND P0, PT, R3, 0x8, PT ;  /* 0x000000080300780c */ /* 0x000fe20003f04270 */
[----:B------:R-:W-:Y:S01]  /*18650*/  USHF.L.U64.HI UR4, UR8, 0x4, UR9 ;  /* 0x0000000408047899 */ /* 0x000fe20008010209 */
[C---:B------:R-:W-:Y:S01]  /*18660*/  ISETP.GT.AND P5, PT, R0.reuse, 0x8, P1 ;  /* 0x000000080000780c */ /* 0x040fe20000fa4270 */
[----:B------:R-:W-:Y:S01]  /*18670*/  FMUL R7, R7, R2 ;  /* 0x0000000207077220 */ /* 0x000fe20000400000 */
[----:B------:R-:W-:-:S02]  /*18680*/  ISETP.GT.AND P3, PT, R0, 0x1, P0 ;  /* 0x000000010000780c */ /* 0x000fc40000764270 */
[----:B------:R-:W-:Y:S02]  /*18690*/  ISETP.GT.AND P2, PT, R0, RZ, P0 ;  /* 0x000000ff0000720c */ /* 0x000fe40000744270 */
[----:B------:R-:W-:Y:S01]  /*186a0*/  F2FP.F16.F32.PACK_AB R7, RZ, R7 ;  /* 0x00000007ff07723e */ /* 0x000fe200000000ff */
[-C--:B--2---:R-:W-:Y:S01]  /*186b0*/  FMUL R5, R5, R2.reuse ;  /* 0x0000000205057220 */ /* 0x084fe20000400000 */
[----:B---3--:R-:W-:Y:S01]  /*186c0*/  FMUL R6, R4, R2 ;  /* 0x0000000204067220 */ /* 0x008fe20000400000 */
[----:B------:R-:W-:-:S03]  /*186d0*/  IMAD.U32 R4, RZ, RZ, UR8 ;  /* 0x00000008ff047e24 */ /* 0x000fc6000f8e00ff */
[----:B------:R-:W-:Y:S02]  /*186e0*/  F2FP.F16.F32.PACK_AB R5, RZ, R5 ;  /* 0x00000005ff05723e */ /* 0x000fe400000000ff */
[----:B------:R-:W-:Y:S02]  /*186f0*/  F2FP.F16.F32.PACK_AB R6, RZ, R6 ;  /* 0x00000006ff06723e */ /* 0x000fe400000000ff */
[----:B------:R-:W-:Y:S02]  /*18700*/  LEA R4, P4, R4, R8, 0x4 ;  /* 0x0000000804047211 */ /* 0x000fe400078820ff */
[----:B------:R-:W-:Y:S02]  /*18710*/  PRMT R11, R5, 0x7610, R11 ;  /* 0x00007610050b7816 */ /* 0x000fe4000000000b */
[----:B------:R-:W-:Y:S02]  /*18720*/  IADD3.X R5, R9, UR4, RZ, P4, !PT ;  /* 0x0000000409057c10 */ /* 0x000fe4000a7fe4ff */
[----:B------:R-:W-:Y:S01]  /*18730*/  PRMT R10, R6, 0x7610, R10 ;  /* 0x00007610060a7816 */ /* 0x000fe2000000000a */
[----:B------:R-:W-:-:S02]  /*18740*/  @P5 IMAD.MOV.U32 R6, RZ, RZ, R8 ;  /* 0x000000ffff065224 */ /* 0x000fc400078e0008 */
[----:B------:R0:W-:Y:S04]  /*18750*/  @P3 STG.E.U16 desc[UR36][R4.64+0x2], R7 ;  /* 0x0000020704003986 */ /* 0x0001e8000c101524 */
[----:B------:R-:W-:Y:S01]  /*18760*/  @P2 STG.E.U16 desc[UR36][R4.64], R11 ;  /* 0x0000000b04002986 */ /* 0x000fe2000c101524 */
[----:B0-----:R-:W-:-:S05]  /*18770*/  @P5 IMAD.MOV.U32 R7, RZ, RZ, R9 ;  /* 0x000000ffff075224 */ /* 0x001fca00078e0009 */
[----:B------:R0:W-:Y:S04]  /*18780*/  @P5 STG.E.U16 desc[UR36][R6.64+0x10], R10 ;  /* 0x0000100a06005986 */ /* 0x0001e8000c101524 */
[----:B0-----:R-:W2:Y:S01]  /*18790*/  LDL.LU R7, [R1+0x214] ;  /* 0x0002140001077983 */ /* 0x001ea20000300800 */
[----:B------:R-:W-:Y:S01]  /*187a0*/  ISETP.GT.AND P2, PT, R0, 0x9, P1 ;  /* 0x000000090000780c */ /* 0x000fe20000f44270 */
[----:B--2---:R-:W-:-:S12]  /*187b0*/  FMUL R6, R7, R2 ;  /* 0x0000000207067220 */ /* 0x004fd80000400000 */
[----:B------:R-:W-:Y:S01]  /*187c0*/  @P2 IMAD.MOV.U32 R7, RZ, RZ, R9 ;  /* 0x000000ffff072224 */ /* 0x000fe200078e0009 */
[----:B------:R-:W-:-:S04]  /*187d0*/  F2FP.F16.F32.PACK_AB R6, RZ, R6 ;  /* 0x00000006ff06723e */ /* 0x000fc800000000ff */
[----:B------:R-:W-:Y:S01]  /*187e0*/  PRMT R10, R6, 0x7610, R10 ;  /* 0x00007610060a7816 */ /* 0x000fe2000000000a */
[----:B------:R-:W-:-:S05]  /*187f0*/  @P2 IMAD.MOV.U32 R6, RZ, RZ, R8 ;  /* 0x000000ffff062224 */ /* 0x000fca00078e0008 */
[----:B------:R0:W-:Y:S04]  /*18800*/  @P2 STG.E.U16 desc[UR36][R6.64+0x12], R10 ;  /* 0x0000120a06002986 */ /* 0x0001e8000c101524 */
[----:B0-----:R-:W2:Y:S04]  /*18810*/  LDL.LU R6, [R1+0x218] ;  /* 0x0002180001067983 */ /* 0x001ea80000300800 */
[----:B------:R-:W3:Y:S04]  /*18820*/  LDL.LU R7, [R1+0x21c] ;  /* 0x00021c0001077983 */ /* 0x000ee80000300800 */
[----:B------:R-:W4:Y:S01]  /*18830*/  LDL.LU R10, [R1+0x220] ;  /* 0x00022000010a7983 */ /* 0x000f220000300800 */
[----:B------:R-:W-:-:S02]  /*18840*/  ISETP.GT.AND P3, PT, R0, 0x9, P0 ;  /* 0x000000090000780c */ /* 0x000fc40000764270 */
[C---:B------:R-:W-:Y:S02]  /*18850*/  ISETP.GT.AND P4, PT, R0.reuse, 0x10, P1 ;  /* 0x000000100000780c */ /* 0x040fe40000f84270 */
[----:B------:R-:W-:Y:S01]  /*18860*/  ISETP.GT.AND P2, PT, R0, 0x8, P0 ;  /* 0x000000080000780c */ /* 0x000fe20000744270 */
[-C--:B--2---:R-:W-:Y:S01]  /*18870*/  FMUL R6, R6, R2.reuse ;  /* 0x0000000206067220 */ /* 0x084fe20000400000 */
[----:B---3--:R-:W-:-:S04]  /*18880*/  FMUL R7, R7, R2 ;  /* 0x0000000207077220 */ /* 0x008fc80000400000 */
[----:B------:R-:W-:Y:S01]  /*18890*/  F2FP.F16.F32.PACK_AB R6, RZ, R6 ;  /* 0x00000006ff06723e */ /* 0x000fe200000000ff */
[----:B----4-:R-:W-:Y:S01]  /*188a0*/  FMUL R10, R10, R2 ;  /* 0x000000020a0a7220 */ /* 0x010fe20000400000 */
[----:B------:R-:W-:Y:S02]  /*188b0*/  F2FP.F16.F32.PACK_AB R7, RZ, R7 ;  /* 0x00000007ff07723e */ /* 0x000fe400000000ff */
[----:B------:R-:W-:Y:S02]  /*188c0*/  PRMT R11, R6, 0x7610, R11 ;  /* 0x00007610060b7816 */ /* 0x000fe4000000000b */
[----:B------:R-:W-:Y:S01]  /*188d0*/  F2FP.F16.F32.PACK_AB R6, RZ, R10 ;  /* 0x0000000aff06723e */ /* 0x000fe200000000ff */
[----:B------:R0:W-:Y:S03]  /*188e0*/  @P3 STG.E.U16 desc[UR36][R4.64+0x12], R7 ;  /* 0x0000120704003986 */ /* 0x0001e6000c101524 */
[----:B------:R-:W-:Y:S01]  /*188f0*/  PRMT R10, R6, 0x7610, R10 ;  /* 0x00007610060a7816 */ /* 0x000fe2000000000a */
[----:B------:R-:W-:Y:S01]  /*18900*/  @P4 IMAD.MOV.U32 R6, RZ, RZ, R8 ;  /* 0x000000ffff064224 */ /* 0x000fe200078e0008 */
        /* <DEDUP_REMOVED lines=135> */
[----:B------:R1:W-:Y:S01]  /*19180*/  @P2 STG.E.U16 desc[UR36][R4.64+0x60], R11 ;  /* 0x0000600b04002986 */ /* 0x0003e2000c101524 */
[----:B0-----:R-:W-:-:S03]  /*19190*/  @P4 IMAD.MOV.U32 R7, RZ, RZ, R9 ;  /* 0x000000ffff074224 */ /* 0x001fc600078e0009 */
[----:B-1----:R-:W2:Y:S04]  /*191a0*/  LDL.LU R11, [R1+0x280] ;  /* 0x00028000010b7983 */ /* 0x002ea80000300800 */
[----:B------:R0:W-:Y:S04]  /*191b0*/  @P4 STG.E.U16 desc[UR36][R6.64+0x70], R10 ;  /* 0x0000700a06004986 */ /* 0x0001e8000c101524 */
[----:B0-----:R-:W3:Y:S04]  /*191c0*/  LDL.LU R10, [R1+0x274] ;  /* 0x00027400010a7983 */ /* 0x001ee80000300800 */
[----:B------:R-:W4:Y:S04]  /*191d0*/  LDL.LU R7, [R1+0x278] ;  /* 0x0002780001077983 */ /* 0x000f280000300800 */
[----:B------:R-:W4:Y:S01]  /*191e0*/  LDL.LU R6, [R1+0x27c] ;  /* 0x00027c0001067983 */ /* 0x000f220000300800 */
[C---:B------:R-:W-:Y:S01]  /*191f0*/  ISETP.GT.AND P5, PT, R0.reuse, 0x39, P1 ;  /* 0x000000390000780c */ /* 0x040fe20000fa4270 */
[-C--:B------:R-:W-:Y:S01]  /*19200*/  FMUL R15, R15, R2.reuse ;  /* 0x000000020f0f7220 */ /* 0x080fe20000400000 */
[----:B------:R-:W-:Y:S01]  /*19210*/  ISETP.GT.AND P2, PT, R0, 0x38, P0 ;  /* 0x000000380000780c */ /* 0x000fe20000744270 */
[-C--:B------:R-:W-:Y:S01]  /*19220*/  FMUL R14, R14, R2.reuse ;  /* 0x000000020e0e7220 */ /* 0x080fe20000400000 */
[C---:B------:R-:W-:Y:S01]  /*19230*/  ISETP.GT.AND P3, PT, R0.reuse, 0x40, P1 ;  /* 0x000000400000780c */ /* 0x040fe20000f64270 */
[-C--:B-----5:R-:W-:Y:S01]  /*19240*/  FMUL R13, R13, R2.reuse ;  /* 0x000000020d0d7220 */ /* 0x0a0fe20000400000 */
[----:B------:R-:W-:Y:S01]  /*19250*/  ISETP.GT.AND P4, PT, R0, 0x39, P0 ;  /* 0x000000390000780c */ /* 0x000fe20000784270 */
[-C--:B------:R-:W-:Y:S01]  /*19260*/  FMUL R12, R12, R2.reuse ;  /* 0x000000020c0c7220 */ /* 0x080fe20000400000 */
        /* <DEDUP_REMOVED lines=91> */
[-C--:B--2---:R-:W-:Y:S01]  /*19820*/  FMUL R11, R11, R2.reuse ;  /* 0x000000020b0b7220 */ /* 0x084fe20000400000 */
[-C--:B---3--:R-:W-:Y:S01]  /*19830*/  FMUL R10, R10, R2.reuse ;  /* 0x000000020a0a7220 */ /* 0x088fe20000400000 */
[----:B----4-:R-:W-:-:S04]  /*19840*/  FMUL R7, R7, R2 ;  /* 0x0000000207077220 */ /* 0x010fc80000400000 */
[----:B------:R-:W-:Y:S01]  /*19850*/  F2FP.F16.F32.PACK_AB R10, RZ, R10 ;  /* 0x0000000aff0a723e */ /* 0x000fe200000000ff */
[----:B------:R-:W-:Y:S01]  /*19860*/  FMUL R6, R6, R2 ;  /* 0x0000000206067220 */ /* 0x000fe20000400000 */
[----:B------:R-:W-:Y:S02]  /*19870*/  F2FP.F16.F32.PACK_AB R7, RZ, R7 ;  /* 0x00000007ff07723e */ /* 0x000fe400000000ff */
[----:B------:R-:W-:Y:S02]  /*19880*/  PRMT R237, R10, 0x7610, R237 ;  /* 0x000076100aed7816 */ /* 0x000fe400000000ed */
[----:B------:R-:W-:Y:S02]  /*19890*/  F2FP.F16.F32.PACK_AB R6, RZ, R6 ;  /* 0x00000006ff06723e */ /* 0x000fe400000000ff */
[----:B------:R-:W-:Y:S02]  /*198a0*/  F2FP.F16.F32.PACK_AB R10, RZ, R11 ;  /* 0x0000000bff0a723e */ /* 0x000fe400000000ff */
[----:B------:R-:W-:Y:S01]  /*198b0*/  PRMT R236, R7, 0x7610, R236 ;  /* 0x0000761007ec7816 */ /* 0x000fe200000000ec */
[----:B------:R-:W-:Y:S01]  /*198c0*/  @P5 IMAD.MOV.U32 R7, RZ, RZ, R9 ;  /* 0x000000ffff075224 */ /* 0x000fe200078e0009 */
[----:B------:R-:W-:Y:S01]  /*198d0*/  PRMT R11, R6, 0x7610, R11 ;  /* 0x00007610060b7816 */ /* 0x000fe2000000000b */
[----:B------:R-:W-:-:S05]  /*198e0*/  @P5 IMAD.MOV.U32 R6, RZ, RZ, R8 ;  /* 0x000000ffff065224 */ /* 0x000fca00078e0008 */
[----:B------:R0:W-:Y:S01]  /*198f0*/  @P5 STG.E.U16 desc[UR36][R6.64+0x72], R237 ;  /* 0x000072ed06005986 */ /* 0x0001e2000c101524 */
[----:B------:R-:W-:-:S03]  /*19900*/  ISETP.GT.AND P5, PT, R0, 0x41, P0 ;  /* 0x000000410000780c */ /* 0x000fc600007a4270 */
[----:B------:R-:W-:Y:S01]  /*19910*/  @P2 STG.E.U16 desc[UR36][R4.64+0x70], R236 ;  /* 0x000070ec04002986 */ /* 0x000fe2000c101524 */
[----:B------:R-:W-:-:S03]  /*19920*/  ISETP.GT.AND P2, PT, R0, 0x41, P1 ;  /* 0x000000410000780c */ /* 0x000fc60000f44270 */
[----:B------:R-:W-:Y:S01]  /*19930*/  @P4 STG.E.U16 desc[UR36][R4.64+0x72], R11 ;  /* 0x0000720b04004986 */ /* 0x000fe2000c101524 */
[----:B------:R-:W-:Y:S01]  /*19940*/  ISETP.GT.AND P4, PT, R0, 0x40, P0 ;  /* 0x000000400000780c */ /* 0x000fe20000784270 */
[----:B0-----:R-:W-:Y:S02]  /*19950*/  @P3 IMAD.MOV.U32 R6, RZ, RZ, R8 ;  /* 0x000000ffff063224 */ /* 0x001fe400078e0008 */
[----:B------:R-:W-:-:S05]  /*19960*/  @P3 IMAD.MOV.U32 R7, RZ, RZ, R9 ;  /* 0x000000ffff073224 */ /* 0x000fca00078e0009 */
[----:B------:R0:W-:Y:S01]  /*19970*/  @P3 STG.E.U16 desc[UR36][R6.64+0x80], R10 ;  /* 0x0000800a06003986 */ /* 0x0001e2000c101524 */
[----:B------:R-:W-:Y:S02]  /*19980*/  ISETP.GT.AND P3, PT, R0, 0x48, P1 ;  /* 0x000000480000780c */ /* 0x000fe40000f64270 */
[----:B0-----:R-:W-:Y:S02]  /*19990*/  F2FP.F16.F32.PACK_AB R10, RZ, R15 ;  /* 0x0000000fff0a723e */ /* 0x001fe400000000ff */
[----:B------:R-:W-:Y:S02]  /*199a0*/  F2FP.F16.F32.PACK_AB R7, RZ, R14 ;  /* 0x0000000eff07723e */ /* 0x000fe400000000ff */
[----:B------:R-:W-:Y:S02]  /*199b0*/  F2FP.F16.F32.PACK_AB R6, RZ, R13 ;  /* 0x0000000dff06723e */ /* 0x000fe400000000ff */
[----:B------:R-:W-:Y:S02]  /*199c0*/  PRMT R13, R10, 0x7610, R13 ;  /* 0x000076100a0d7816 */ /* 0x000fe4000000000d */
[----:B------:R-:W-:-:S02]  /*199d0*/  F2FP.F16.F32.PACK_AB R10, RZ, R12 ;  /* 0x0000000cff0a723e */ /* 0x000fc400000000ff */
        /* <DEDUP_REMOVED lines=17> */
[----:B------:R-:W-:Y:S01]  /*19af0*/  PRMT R12, R7, 0x7610, R12 ;  /* 0x00007610070c7816 */ /* 0x000fe2000000000c */
[----:B------:R-:W-:Y:S01]  /*19b00*/  @P2 IMAD.MOV.U32 R7, RZ, RZ, R9 ;  /* 0x000000ffff072224 */ /* 0x000fe200078e0009 */
[----:B------:R-:W-:Y:S01]  /*19b10*/  PRMT R11, R6, 0x7610, R11 ;  /* 0x00007610060b7816 */ /* 0x000fe2000000000b */
[----:B------:R-:W-:Y:S01]  /*19b20*/  @P2 IMAD.MOV.U32 R6, RZ, RZ, R8 ;  /* 0x000000ffff062224 */ /* 0x000fe200078e0008 */
[----:B------:R-:W-:Y:S01]  /*19b30*/  PRMT R13, R10, 0x7610, R13 ;  /* 0x000076100a0d7816 */ /* 0x000fe2000000000d */
[----:B------:R-:W2:Y:S01]  /*19b40*/  LDL.LU R20, [R1+0x1fc] ;  /* 0x0001fc0001147983 */ /* 0x000ea20000300800 */
[----:B------:R-:W-:-:S03]  /*19b50*/  F2FP.F16.F32.PACK_AB R10, RZ, R17 ;  /* 0x00000011ff0a723e */ /* 0x000fc600000000ff */
        /* <DEDUP_REMOVED lines=18> */
[----:B------:R-:W3:Y:S01]  /*19c80*/  LDL.LU R152, [R1+0x1f8] ;  /* 0x0001f80001987983 */ /* 0x000ee20000300800 */
[----:B------:R-:W-:-:S03]  /*19c90*/  F2FP.F16.F32.PACK_AB R10, RZ, R21 ;  /* 0x00000015ff0a723e */ /* 0x000fc600000000ff */
[----:B------:R0:W-:Y:S01]  /*19ca0*/  @P2 STG.E.U16 desc[UR36][R6.64+0xa2], R13 ;  /* 0x0000a20d06002986 */ /* 0x0001e2000c101524 */
[----:B------:R-:W-:-:S03]  /*19cb0*/  ISETP.GT.AND P2, PT, R0, 0x59, P1 ;  /* 0x000000590000780c */ /* 0x000fc60000f44270 */
[----:B------:R-:W-:Y:S04]  /*19cc0*/  @P4 STG.E.U16 desc[UR36][R4.64+0xa0], R12 ;  /* 0x0000a00c04004986 */ /* 0x000fe8000c101524 */
[----:B------:R-:W-:Y:S01]  /*19cd0*/  @P5 STG.E.U16 desc[UR36][R4.64+0xa2], R11 ;  /* 0x0000a20b04005986 */ /* 0x000fe2000c101524 */
[----:B0-----:R-:W-:-:S03]  /*19ce0*/  @P3 IMAD.MOV.U32 R6, RZ, RZ, R8 ;  /* 0x000000ffff063224 */ /* 0x001fc600078e0008 */
[----:B------:R-:W4:Y:S01]  /*19cf0*/  LDL.LU R23, [R1+0x1f4] ;  /* 0x0001f40001177983 */ /* 0x000f220000300800 */
[----:B------:R-:W-:Y:S01]  /*19d00*/  @P3 IMAD.MOV.U32 R7, RZ, RZ, R9 ;  /* 0x000000ffff073224 */ /* 0x000fe200078e0009 */
[C---:B------:R-:W-:Y:S02]  /*19d10*/  ISETP.GT.AND P4, PT, R0.reuse, 0x58, P0 ;  /* 0x000000580000780c */ /* 0x040fe40000784270 */
[C---:B------:R-:W-:Y:S01]  /*19d20*/  ISETP.GT.AND P5, PT, R0.reuse, 0x59, P0 ;  /* 0x000000590000780c */ /* 0x040fe200007a4270 */
[----:B------:R-:W5:Y:S04]  /*19d30*/  LDL.LU R22, [R1+0x1f0] ;  /* 0x0001f00001167983 */ /* 0x000f680000300800 */
[----:B------:R0:W-:Y:S01]  /*19d40*/  @P3 STG.E.U16 desc[UR36][R6.64+0xb0], R10 ;  /* 0x0000b00a06003986 */ /* 0x0001e2000c101524 */
[----:B------:R-:W-:-:S03]  /*19d50*/  ISETP.GT.AND P3, PT, R0, 0x60, P1 ;  /* 0x000000600000780c */ /* 0x000fc60000f64270 */
[----:B------:R-:W2:Y:S01]  /*19d60*/  LDL.LU R21, [R1+0x1ec] ;  /* 0x0001ec0001157983 */ /* 0x000ea20000300800 */
        /* <DEDUP_REMOVED lines=403> */
[----:B------:R-:W-:Y:S01]  /*1b6a0*/  @P5 STG.E.U16 desc[UR36][R4.64+0x1c2], R11 ;  /* 0x0001c20b04005986 */ /* 0x000fe2000c101524 */
[----:B------:R-:W-:-:S03]  /*1b6b0*/  ISETP.GT.AND P5, PT, R0, 0xe9, P0 ;  /* 0x000000e90000780c */ /* 0x000fc600007a4270 */
[----:B------:R-:W-:Y:S01]  /*1b6c0*/  @P4 STG.E.U16 desc[UR36][R4.64+0x1c0], R12 ;  /* 0x0001c00c04004986 */ /* 0x000fe2000c101524 */
[----:B0-----:R-:W-:-:S03]  /*1b6d0*/  @P3 IMAD.MOV.U32 R6, RZ, RZ, R8 ;  /* 0x000000ffff063224 */ /* 0x001fc600078e0008 */
[----:B------:R-:W4:Y:S01]  /*1b6e0*/  LDL.LU R223, [R1+0xd4] ;  /* 0x0000d40001df7983 */ /* 0x000f220000300800 */
[----:B------:R-:W-:Y:S01]  /*1b6f0*/  @P3 IMAD.MOV.U32 R7, RZ, RZ, R9 ;  /* 0x000000ffff073224 */ /* 0x000fe200078e0009 */
[C---:B------:R-:W-:Y:S02]  /*1b700*/  ISETP.GT.AND P4, PT, R0.reuse, 0xe8, P0 ;  /* 0x000000e80000780c */ /* 0x040fe40000784270 */
        /* <DEDUP_REMOVED lines=14> */
[----:B------:R0:W-:Y:S04]  /*1b7f0*/  @P2 STG.E.U16 desc[UR36][R6.64+0x1d2], R13 ;  /* 0x0001d20d06002986 */ /* 0x0001e8000c101524 */
[----:B------:R-:W-:Y:S01]  /*1b800*/  @P5 STG.E.U16 desc[UR36][R4.64+0x1d2], R11 ;  /* 0x0001d20b04005986 */ /* 0x000fe2000c101524 */
[----:B------:R-:W-:-:S03]  /*1b810*/  ISETP.GT.AND P5, PT, R0, 0xf1, P1 ;  /* 0x000000f10000780c */ /* 0x000fc60000fa4270 */
        /* <DEDUP_REMOVED lines=8> */
[----:B------:R-:W-:-:S02]  /*1b8a0*/  ISETP.GT.AND P3, PT, R0, 0xf1, P0 ;  /* 0x000000f10000780c */ /* 0x000fc40000764270 */
[----:B------:R-:W-:Y:S01]  /*1b8b0*/  ISETP.GT.AND P1, PT, R0, 0xf9, P1 ;  /* 0x000000f90000780c */ /* 0x000fe20000f24270 */
[----:B------:R-:W2:Y:S01]  /*1b8c0*/  LDL.LU R225, [R1+0xbc] ;  /* 0x0000bc0001e17983 */ /* 0x000ea20000300800 */
[----:B0-----:R-:W-:Y:S02]  /*1b8d0*/  F2FP.F16.F32.PACK_AB R10, RZ, R232 ;  /* 0x000000e8ff0a723e */ /* 0x001fe400000000ff */
[----:B------:R-:W-:Y:S01]  /*1b8e0*/  F2FP.F16.F32.PACK_AB R7, RZ, R231 ;  /* 0x000000e7ff07723e */ /* 0x000fe200000000ff */
[----:B------:R-:W3:Y:S01]  /*1b8f0*/  LDL.LU R232, [R1+0xb8] ;  /* 0x0000b80001e87983 */ /* 0x000ee20000300800 */
[----:B------:R-:W-:Y:S02]  /*1b900*/  F2FP.F16.F32.PACK_AB R6, RZ, R230 ;  /* 0x000000e6ff06723e */ /* 0x000fe400000000ff */
[----:B------:R-:W-:Y:S01]  /*1b910*/  PRMT R13, R10, 0x7610, R13 ;  /* 0x000076100a0d7816 */ /* 0x000fe2000000000d */
[----:B------:R-:W4:Y:S01]  /*1b920*/  LDL.LU R231, [R1+0xb4] ;  /* 0x0000b40001e77983 */ /* 0x000f220000300800 */
[----:B------:R-:W-:Y:S01]  /*1b930*/  PRMT R10, R7, 0x7610, R10 ;  /* 0x00007610070a7816 */ /* 0x000fe2000000000a */
[--C-:B------:R-:W-:Y:S01]  /*1b940*/  @P5 IMAD.MOV.U32 R7, RZ, RZ, R9.reuse ;  /* 0x000000ffff075224 */ /* 0x100fe200078e0009 */
[----:B------:R-:W-:Y:S01]  /*1b950*/  PRMT R12, R6, 0x7610, R12 ;  /* 0x00007610060c7816 */ /* 0x000fe2000000000c */
[----:B------:R-:W-:Y:S01]  /*1b960*/  @P5 IMAD.MOV.U32 R6, RZ, RZ, R8 ;  /* 0x000000ffff065224 */ /* 0x000fe200078e0008 */
[----:B------:R-:W-:Y:S01]  /*1b970*/  F2FP.F16.F32.PACK_AB R11, RZ, R229 ;  /* 0x000000e5ff0b723e */ /* 0x000fe200000000ff */
[----:B------:R-:W5:Y:S04]  /*1b980*/  LDL.LU R230, [R1+0xb0] ;  /* 0x0000b00001e67983 */ /* 0x000f680000300800 */
[----:B------:R0:W-:Y:S04]  /*1b990*/  @P5 STG.E.U16 desc[UR36][R6.64+0x1e2], R13 ;  /* 0x0001e20d06005986 */ /* 0x0001e8000c101524 */
[----:B------:R1:W-:Y:S04]  /*1b9a0*/  @P3 STG.E.U16 desc[UR36][R4.64+0x1e2], R12 ;  /* 0x0001e20c04003986 */ /* 0x0003e8000c101524 */
[----:B------:R-:W2:Y:S01]  /*1b9b0*/  LDL.LU R229, [R1+0xac] ;  /* 0x0000ac0001e57983 */ /* 0x000ea20000300800 */
[----:B0-----:R-:W-:Y:S01]  /*1b9c0*/  F2FP.F16.F32.PACK_AB R6, RZ, R233 ;  /* 0x000000e9ff06723e */ /* 0x001fe200000000ff */
[----:B------:R-:W-:-:S02]  /*1b9d0*/  @P2 IMAD.MOV.U32 R7, RZ, RZ, R9 ;  /* 0x000000ffff072224 */ /* 0x000fc400078e0009 */
[----:B------:R0:W-:Y:S01]  /*1b9e0*/  @P4 STG.E.U16 desc[UR36][R4.64+0x1e0], R10 ;  /* 0x0001e00a04004986 */ /* 0x0001e2000c101524 */
[----:B-1----:R-:W-:Y:S01]  /*1b9f0*/  PRMT R12, R6, 0x7610, R12 ;  /* 0x00007610060c7816 */ /* 0x002fe2000000000c */
[----:B------:R-:W-:Y:S02]  /*1ba00*/  @P2 IMAD.MOV.U32 R6, RZ, RZ, R8 ;  /* 0x000000ffff062224 */ /* 0x000fe400078e0008 */
[----:B------:R-:W3:Y:S04]  /*1ba10*/  LDL.LU R13, [R1+0xc] ;  /* 0x00000c00010d7983 */ /* 0x000ee80000300800 */
[----:B------:R1:W-:Y:S01]  /*1ba20*/  @P2 STG.E.U16 desc[UR36][R6.64+0x1f0], R11 ;  /* 0x0001f00b06002986 */ /* 0x0003e2000c101524 */
[----:B0-----:R-:W-:-:S03]  /*1ba30*/  F2FP.F16.F32.PACK_AB R10, RZ, R234 ;  /* 0x000000eaff0a723e */ /* 0x001fc600000000ff */
[----:B------:R-:W4:Y:S01]  /*1ba40*/  LDL.LU R233, [R1+0xa8] ;  /* 0x0000a80001e97983 */ /* 0x000f220000300800 */
[C---:B------:R-:W-:Y:S01]  /*1ba50*/  ISETP.GT.AND P3, PT, R0.reuse, 0xf8, P0 ;  /* 0x000000f80000780c */ /* 0x040fe20000764270 */
[----:B-1----:R-:W-:Y:S02]  /*1ba60*/  @P1 IMAD.MOV.U32 R6, RZ, RZ, R8 ;  /* 0x000000ffff061224 */ /* 0x002fe400078e0008 */
[----:B------:R-:W5:Y:S01]  /*1ba70*/  LDL.LU R11, [R1+0x4] ;  /* 0x00000400010b7983 */ /* 0x000f620000300800 */
[----:B------:R-:W-:Y:S01]  /*1ba80*/  @P1 IMAD.MOV.U32 R7, RZ, RZ, R9 ;  /* 0x000000ffff071224 */ /* 0x000fe200078e0009 */
[----:B------:R-:W-:Y:S02]  /*1ba90*/  ISETP.GT.AND P0, PT, R0, 0xf9, P0 ;  /* 0x000000f90000780c */ /* 0x000fe40000704270 */
[----:B------:R-:W2:Y:S04]  /*1baa0*/  LDL.LU R234, [R1+0xa4] ;  /* 0x0000a40001ea7983 */ /* 0x000ea80000300800 */
[----:B------:R0:W-:Y:S04]  /*1bab0*/  @P1 STG.E.U16 desc[UR36][R6.64+0x1f2], R12 ;  /* 0x0001f20c06001986 */ /* 0x0001e8000c101524 */
[----:B0-----:R-:W4:Y:S01]  /*1bac0*/  LDL.LU R12, [R1+0x8] ;  /* 0x00000800010c7983 */ /* 0x001f220000300800 */
[----:B------:R-:W-:-:S02]  /*1bad0*/  F2FP.F16.F32.PACK_AB R6, RZ, R235 ;  /* 0x000000ebff06723e */ /* 0x000fc400000000ff */
[----:B------:R-:W-:Y:S01]  /*1bae0*/  PRMT R7, R10, 0x7610, R7 ;  /* 0x000076100a077816 */ /* 0x000fe20000000007 */
[----:B------:R-:W2:Y:S01]  /*1baf0*/  LDL.LU R235, [R1+0xa0] ;  /* 0x0000a00001eb7983 */ /* 0x000ea20000300800 */
[----:B------:R-:W-:-:S03]  /*1bb00*/  ISETP.GT.AND P1, PT, R3, 0x80, PT ;  /* 0x000000800300780c */ /* 0x000fc60003f24270 */
[----:B------:R-:W2:Y:S01]  /*1bb10*/  LDL.LU R10, [R1] ;  /* 0x00000000010a7983 */ /* 0x000ea20000300800 */
[----:B------:R-:W-:Y:S01]  /*1bb20*/  USHF.L.U32 UR5, UR8, 0x8, URZ ;  /* 0x0000000808057899 */ /* 0x000fe2000800063f */
[C---:B------:R-:W-:Y:S01]  /*1bb30*/  ISETP.GT.AND P2, PT, R0.reuse, RZ, P1 ;  /* 0x000000ff0000720c */ /* 0x040fe20000f44270 */
[----:B------:R-:W-:Y:S01]  /*1bb40*/  USHF.L.U64.HI UR4, UR8, 0x8, UR9 ;  /* 0x0000000808047899 */ /* 0x000fe20008010209 */
[----:B------:R-:W-:Y:S01]  /*1bb50*/  ISETP.GT.AND P4, PT, R0, 0x1, P1 ;  /* 0x000000010000780c */ /* 0x000fe20000f84270 */
[----:B------:R0:W-:Y:S04]  /*1bb60*/  @P0 STG.E.U16 desc[UR36][R4.64+0x1f2], R6 ;  /* 0x0001f20604000986 */ /* 0x0001e8000c101524 */
[----:B------:R1:W-:Y:S01]  /*1bb70*/  @P3 STG.E.U16 desc[UR36][R4.64+0x1f0], R7 ;  /* 0x0001f00704003986 */ /* 0x0003e2000c101524 */
[----:B------:R-:W-:-:S04]  /*1bb80*/  ISETP.GT.AND P3, PT, R3, 0x88, PT ;  /* 0x000000880300780c */ /* 0x000fc80003f64270 */
[----:B------:R-:W-:Y:S02]  /*1bb90*/  ISETP.GT.AND P5, PT, R0, RZ, P3 ;  /* 0x000000ff0000720c */ /* 0x000fe40001fa4270 */
[----:B0-----:R-:W-:-:S04]  /*1bba0*/  IADD3 R6, P0, R8, UR5, RZ ;  /* 0x0000000508067c10 */ /* 0x001fc8000ff1e0ff */
[----:B-1----:R-:W-:Y:S01]  /*1bbb0*/  IADD3.X R7, R9, UR4, RZ, P0, !PT ;  /* 0x0000000409077c10 */ /* 0x002fe200087fe4ff */
[-C--:B---3--:R-:W-:Y:S01]  /*1bbc0*/  FMUL R13, R13, R2.reuse ;  /* 0x000000020d0d7220 */ /* 0x088fe20000400000 */
[----:B-----5:R-:W-:-:S05]  /*1bbd0*/  FMUL R11, R11, R2 ;  /* 0x000000020b0b7220 */ /* 0x020fca0000400000 */
[----:B------:R-:W-:-:S04]  /*1bbe0*/  F2FP.F16.F32.PACK_AB R11, RZ, R11 ;  /* 0x0000000bff0b723e */ /* 0x000fc800000000ff */
[----:B------:R-:W-:Y:S01]  /*1bbf0*/  PRMT R14, R11, 0x7610, R14 ;  /* 0x000076100b0e7816 */ /* 0x000fe2000000000e */
[----:B----4-:R-:W-:-:S05]  /*1bc00*/  FMUL R12, R12, R2 ;  /* 0x000000020c0c7220 */ /* 0x010fca0000400000 */
[----:B------:R-:W-:Y:S01]  /*1bc10*/  F2FP.F16.F32.PACK_AB R12, RZ, R12 ;  /* 0x0000000cff0c723e */ /* 0x000fe200000000ff */
[----:B--2---:R-:W-:-:S05]  /*1bc20*/  FMUL R10, R10, R2 ;  /* 0x000000020a0a7220 */ /* 0x004fca0000400000 */
[----:B------:R-:W-:-:S05]  /*1bc30*/  F2FP.F16.F32.PACK_AB R10, RZ, R10 ;  /* 0x0000000aff0a723e */ /* 0x000fca00000000ff */
[----:B------:R0:W-:Y:S04]  /*1bc40*/  @P2 STG.E.U16 desc[UR36][R6.64], R10 ;  /* 0x0000000a06002986 */ /* 0x0001e8000c101524 */
[----:B------:R1:W-:Y:S01]  /*1bc50*/  @P4 STG.E.U16 desc[UR36][R6.64+0x2], R14 ;  /* 0x0000020e06004986 */ /* 0x0003e2000c101524 */
[----:B0-----:R-:W-:-:S03]  /*1bc60*/  IADD3 R10, P0, R4, UR5, RZ ;  /* 0x00000005040a7c10 */ /* 0x001fc6000ff1e0ff */
[----:B-1----:R-:W2:Y:S01]  /*1bc70*/  LDL.LU R14, [R1+0x10] ;  /* 0x00001000010e7983 */ /* 0x002ea20000300800 */
[----:B------:R-:W-:Y:S02]  /*1bc80*/  IADD3.X R11, R5, UR4, RZ, P0, !PT ;  /* 0x00000004050b7c10 */ /* 0x000fe400087fe4ff */
[----:B------:R-:W-:-:S03]  /*1bc90*/  ISETP.GT.AND P0, PT, R0, 0x1, P3 ;  /* 0x000000010000780c */ /* 0x000fc60001f04270 */
[----:B------:R0:W-:Y:S02]  /*1bca0*/  @P5 STG.E.U16 desc[UR36][R10.64], R12 ;  /* 0x0000000c0a005986 */ /* 0x0001e4000c101524 */
[----:B0-----:R-:W-:Y:S02]  /*1bcb0*/  IADD3 R10, P4, R4, UR5, RZ ;  /* 0x00000005040a7c10 */ /* 0x001fe4000ff9e0ff */
[----:B------:R-:W-:Y:S02]  /*1bcc0*/  F2FP.F16.F32.PACK_AB R12, RZ, R13 ;  /* 0x0000000dff0c723e */ /* 0x000fe400000000ff */
[----:B------:R-:W-:Y:S01]  /*1bcd0*/  IADD3.X R11, R5, UR4, RZ, P4, !PT ;  /* 0x00000004050b7c10 */ /* 0x000fe2000a7fe4ff */
[----:B------:R-:W3:Y:S01]  /*1bce0*/  LDL.LU R13, [R1+0x14] ;  /* 0x00001400010d7983 */ /* 0x000ee20000300800 */
[----:B------:R-:W-:-:S05]  /*1bcf0*/  PRMT R15, R12, 0x7610, R15 ;  /* 0x000076100c0f7816 */ /* 0x000fca000000000f */
[----:B------:R0:W-:Y:S01]  /*1bd00*/  @P0 STG.E.U16 desc[UR36][R10.64+0x2], R15 ;  /* 0x0000020f0a000986 */ /* 0x0001e2000c101524 */
[----:B--2---:R-:W-:-:S05]  /*1bd10*/  FMUL R14, R14, R2 ;  /* 0x000000020e0e7220 */ /* 0x004fca0000400000 */
[----:B------:R-:W-:-:S04]  /*1bd20*/  F2FP.F16.F32.PACK_AB R12, RZ, R14 ;  /* 0x0000000eff0c723e */ /* 0x000fc800000000ff */
[----:B0-----:R-:W-:Y:S02]  /*1bd30*/  PRMT R11, R12, 0x7610, R11 ;  /* 0x000076100c0b7816 */ /* 0x001fe4000000000b */
[----:B------:R-:W2:Y:S01]  /*1bd40*/  LDL.LU R12, [R1+0x18] ;  /* 0x00001800010c7983 */ /* 0x000ea20000300800 */
[C---:B------:R-:W-:Y:S02]  /*1bd50*/  ISETP.GT.AND P2, PT, R0.reuse, 0x8, P1 ;  /* 0x000000080000780c */ /* 0x040fe40000f44270 */
[----:B------:R-:W-:Y:S01]  /*1bd60*/  ISETP.GT.AND P4, PT, R0, 0x9, P1 ;  /* 0x000000090000780c */ /* 0x000fe20000f84270 */
[----:B---3--:R-:W-:-:S05]  /*1bd70*/  FMUL R13, R13, R2 ;  /* 0x000000020d0d7220 */ /* 0x008fca0000400000 */
[----:B------:R-:W-:Y:S02]  /*1bd80*/  F2FP.F16.F32.PACK_AB R10, RZ, R13 ;  /* 0x0000000dff0a723e */ /* 0x000fe400000000ff */
[----:B------:R-:W-:Y:S02]  /*1bd90*/  ISETP.GT.AND P0, PT, R0, 0x8, P3 ;  /* 0x000000080000780c */ /* 0x000fe40001f04270 */
[----:B------:R-:W-:Y:S01]  /*1bda0*/  PRMT R13, R10, 0x7610, R13 ;  /* 0x000076100a0d7816 */ /* 0x000fe2000000000d */
[----:B------:R0:W-:Y:S01]  /*1bdb0*/  @P2 STG.E.U16 desc[UR36][R6.64+0x10], R11 ;  /* 0x0000100b06002986 */ /* 0x0001e2000c101524 */
[----:B------:R-:W-:-:S03]  /*1bdc0*/  IADD3 R10, P2, R4, UR5, RZ ;  /* 0x00000005040a7c10 */ /* 0x000fc6000ff5e0ff */
[----:B------:R1:W-:Y:S01]  /*1bdd0*/  @P4 STG.E.U16 desc[UR36][R6.64+0x12], R13 ;  /* 0x0000120d06004986 */ /* 0x0003e2000c101524 */
[----:B0-----:R-:W-:-:S03]  /*1bde0*/  IADD3.X R11, R5, UR4, RZ, P2, !PT ;  /* 0x00000004050b7c10 */ /* 0x001fc600097fe4ff */
[----:B-1----:R-:W3:Y:S01]  /*1bdf0*/  LDL.LU R13, [R1+0x20] ;  /* 0x00002000010d7983 */ /* 0x002ee20000300800 */
[----:B--2---:R-:W-:-:S05]  /*1be00*/  FMUL R12, R12, R2 ;  /* 0x000000020c0c7220 */ /* 0x004fca0000400000 */
[----:B------:R-:W-:-:S04]  /*1be10*/  F2FP.F16.F32.PACK_AB R12, RZ, R12 ;  /* 0x0000000cff0c723e */ /* 0x000fc800000000ff */
[----:B------:R-:W-:Y:S02]  /*1be20*/  PRMT R14, R12, 0x7610, R14 ;  /* 0x000076100c0e7816 */ /* 0x000fe4000000000e */
[----:B------:R-:W2:Y:S04]  /*1be30*/  LDL.LU R12, [R1+0x1c] ;  /* 0x00001c00010c7983 */ /* 0x000ea80000300800 */
[----:B------:R0:W-:Y:S04]  /*1be40*/  @P0 STG.E.U16 desc[UR36][R10.64+0x10], R14 ;  /* 0x0000100e0a000986 */ /* 0x0001e8000c101524 */
[----:B0-----:R-:W4:Y:S01]  /*1be50*/  LDL.LU R14, [R1+0x24] ;  /* 0x00002400010e7983 */ /* 0x001f220000300800 */
[----:B------:R-:W-:-:S02]  /*1be60*/  ISETP.GT.AND P2, PT, R0, 0x9, P3 ;  /* 0x000000090000780c */ /* 0x000fc40001f44270 */
[----:B------:R-:W-:-:S04]  /*1be70*/  IADD3 R10, P5, R4, UR5, RZ ;  /* 0x00000005040a7c10 */ /* 0x000fc8000ffbe0ff */
[----:B------:R-:W-:Y:S01]  /*1be80*/  IADD3.X R11, R5, UR4, RZ, P5, !PT ;  /* 0x00000004050b7c10 */ /* 0x000fe2000affe4ff */
[----:B--2---:R-:W-:-:S05]  /*1be90*/  FMUL R12, R12, R2 ;  /* 0x000000020c0c7220 */ /* 0x004fca0000400000 */
[----:B------:R-:W-:-:S04]  /*1bea0*/  F2FP.F16.F32.PACK_AB R12, RZ, R12 ;  /* 0x0000000cff0c723e */ /* 0x000fc800000000ff */
[----:B------:R-:W-:Y:S01]  /*1beb0*/  PRMT R15, R12, 0x7610, R15 ;  /* 0x000076100c0f7816 */ /* 0x000fe2000000000f */
[----:B----4-:R-:W-:-:S04]  /*1bec0*/  FMUL R14, R14, R2 ;  /* 0x000000020e0e7220 */ /* 0x010fc80000400000 */
[----:B------:R0:W-:Y:S01]  /*1bed0*/  @P2 STG.E.U16 desc[UR36][R10.64+0x12], R15 ;  /* 0x0000120f0a002986 */ /* 0x0001e2000c101524 */
[----:B------:R-:W-:-:S03]  /*1bee0*/  F2FP.F16.F32.PACK_AB R12, RZ, R14 ;  /* 0x0000000eff0c723e */ /* 0x000fc600000000ff */
[----:B------:R-:W2:Y:S04]  /*1bef0*/  LDL.LU R14, [R1+0x2c] ;  /* 0x00002c00010e7983 */ /* 0x000ea80000300800 */
[----:B0-----:R-:W4:Y:S04]  /*1bf00*/  LDL.LU R11, [R1+0x28] ;  /* 0x00002800010b7983 */ /* 0x001f280000300800 */
[----:B------:R-:W5:Y:S01]  /*1bf10*/  LDL.LU R10, [R1+0x30] ;  /* 0x00003000010a7983 */ /* 0x000f620000300800 */
[C---:B------:R-:W-:Y:S02]  /*1bf20*/  ISETP.GT.AND P0, PT, R0.reuse, 0x10, P1 ;  /* 0x000000100000780c */ /* 0x040fe40000f04270 */
[----:B------:R-:W-:Y:S01]  /*1bf30*/  ISETP.GT.AND P4, PT, R0, 0x11, P1 ;  /* 0x000000110000780c */ /* 0x000fe20000f84270 */
[----:B---3--:R-:W-:-:S05]  /*1bf40*/  FMUL R13, R13, R2 ;  /* 0x000000020d0d7220 */ /* 0x008fca0000400000 */
[----:B------:R-:W-:-:S05]  /*1bf50*/  F2FP.F16.F32.PACK_AB R13, RZ, R13 ;  /* 0x0000000dff0d723e */ /* 0x000fca00000000ff */
[----:B------:R-:W-:Y:S01]  /*1bf60*/  @P0 STG.E.U16 desc[UR36][R6.64+0x20], R13 ;  /* 0x0000200d06000986 */ /* 0x000fe2000c101524 */
[----:B------:R-:W-:-:S03]  /*1bf70*/  ISETP.GT.AND P0, PT, R0, 0x10, P3 ;  /* 0x000000100000780c */ /* 0x000fc60001f04270 */
[----:B------:R0:W-:Y:S01]  /*1bf80*/  @P4 STG.E.U16 desc[UR36][R6.64+0x22], R12 ;  /* 0x0000220c06004986 */ /* 0x0001e2000c101524 */
[----:B------:R-:W-:Y:S02]  /*1bf90*/  ISETP.GT.AND P4, PT, R0, 0x11, P3 ;  /* 0x000000110000780c */ /* 0x000fe40001f84270 */
[----:B0-----:R-:W-:-:S04]  /*1bfa0*/  IADD3 R12, P2, R4, UR5, RZ ;  /* 0x00000005040c7c10 */ /* 0x001fc8000ff5e0ff */
[----:B------:R-:W-:Y:S01]  /*1bfb0*/  IADD3.X R13, R5, UR4, RZ, P2, !PT ;  /* 0x00000004050d7c10 */ /* 0x000fe200097fe4ff */
[-C--:B--2---:R-:W-:Y:S01]  /*1bfc0*/  FMUL R14, R14, R2.reuse ;  /* 0x000000020e0e7220 */ /* 0x084fe20000400000 */
[-C--:B----4-:R-:W-:Y:S01]  /*1bfd0*/  FMUL R11, R11, R2.reuse ;  /* 0x000000020b0b7220 */ /* 0x090fe20000400000 */
[----:B-----5:R-:W-:-:S04]  /*1bfe0*/  FMUL R15, R10, R2 ;  /* 0x000000020a0f7220 */ /* 0x020fc80000400000 */
[----:B------:R-:W-:Y:S02]  /*1bff0*/  F2FP.F16.F32.PACK_AB R11, RZ, R11 ;  /* 0x0000000bff0b723e */ /* 0x000fe400000000ff */
[----:B------:R-:W-:Y:S02]  /*1c000*/  IADD3 R10, P5, R4, UR5, RZ ;  /* 0x00000005040a7c10 */ /* 0x000fe4000ffbe0ff */
[----:B------:R-:W-:Y:S02]  /*1c010*/  PRMT R17, R11, 0x7610, R17 ;  /* 0x000076100b117816 */ /* 0x000fe40000000011 */
[----:B------:R-:W-:Y:S02]  /*1c020*/  F2FP.F16.F32.PACK_AB R14, RZ, R14 ;  /* 0x0000000eff0e723e */ /* 0x000fe400000000ff */
[----:B------:R-:W-:Y:S01]  /*1c030*/  IADD3.X R11, R5, UR4, RZ, P5, !PT ;  /* 0x00000004050b7c10 */ /* 0x000fe2000affe4ff */
[----:B------:R0:W-:Y:S04]  /*1c040*/  @P0 STG.E.U16 desc[UR36][R12.64+0x20], R17 ;  /* 0x000020110c000986 */ /* 0x0001e8000c101524 */
[----:B------:R1:W-:Y:S04]  /*1c050*/  @P4 STG.E.U16 desc[UR36][R10.64+0x22], R14 ;  /* 0x0000220e0a004986 */ /* 0x0003e8000c101524 */
[----:B0-----:R-:W2:Y:S04]  /*1c060*/  LDL.LU R13, [R1+0x3c] ;  /* 0x00003c00010d7983 */ /* 0x001ea80000300800 */
[----:B-1----:R-:W3:Y:S01]  /*1c070*/  LDL.LU R11, [R1+0x34] ;  /* 0x00003400010b7983 */ /* 0x002ee20000300800 */
[----:B------:R-:W-:-:S02]  /*1c080*/  F2FP.F16.F32.PACK_AB R12, RZ, R15 ;  /* 0x0000000fff0c723e */ /* 0x000fc400000000ff */
[C---:B------:R-:W-:Y:S02]  /*1c090*/  ISETP.GT.AND P2, PT, R0.reuse, 0x18, P1 ;  /* 0x000000180000780c */ /* 0x040fe40000f44270 */
[----:B------:R-:W-:Y:S02]  /*1c0a0*/  ISETP.GT.AND P4, PT, R0, 0x19, P1 ;  /* 0x000000190000780c */ /* 0x000fe40000f84270 */
[----:B------:R-:W-:Y:S02]  /*1c0b0*/  PRMT R10, R12, 0x7610, R10 ;  /* 0x000076100c0a7816 */ /* 0x000fe4000000000a */
[----:B------:R-:W4:Y:S07]  /*1c0c0*/  LDL.LU R12, [R1+0x38] ;  /* 0x00003800010c7983 */ /* 0x000f2e0000300800 */
[----:B------:R-:W-:Y:S01]  /*1c0d0*/  @P2 STG.E.U16 desc[UR36][R6.64+0x30], R10 ;  /* 0x0000300a06002986 */ /* 0x000fe2000c101524 */
[----:B---3--:R-:W-:-:S05]  /*1c0e0*/  FMUL R11, R11, R2 ;  /* 0x000000020b0b7220 */ /* 0x008fca0000400000 */
[----:B------:R-:W-:-:S04]  /*1c0f0*/  F2FP.F16.F32.PACK_AB R11, RZ, R11 ;  /* 0x0000000bff0b723e */ /* 0x000fc800000000ff */
[----:B------:R-:W-:-:S05]  /*1c100*/  PRMT R14, R11, 0x7610, R14 ;  /* 0x000076100b0e7816 */ /* 0x000fca000000000e */
[----:B------:R0:W-:Y:S04]  /*1c110*/  @P4 STG.E.U16 desc[UR36][R6.64+0x32], R14 ;  /* 0x0000320e06004986 */ /* 0x0001e8000c101524 */
[----:B0-----:R-:W3:Y:S01]  /*1c120*/  LDL.LU R14, [R1+0x40] ;  /* 0x00004000010e7983 */ /* 0x001ee20000300800 */
[----:B------:R-:W-:Y:S01]  /*1c130*/  ISETP.GT.AND P5, PT, R0, 0x18, P3 ;  /* 0x000000180000780c */ /* 0x000fe20001fa4270 */
[-C--:B----4-:R-:W-:Y:S01]  /*1c140*/  FMUL R12, R12, R2.reuse ;  /* 0x000000020c0c7220 */ /* 0x090fe20000400000 */
[----:B------:R-:W-:Y:S01]  /*1c150*/  IADD3 R10, P0, R4, UR5, RZ ;  /* 0x00000005040a7c10 */ /* 0x000fe2000ff1e0ff */
[----:B--2---:R-:W-:-:S03]  /*1c160*/  FMUL R13, R13, R2 ;  /* 0x000000020d0d7220 */ /* 0x004fc60000400000 */
[----:B------:R-:W-:Y:S02]  /*1c170*/  F2FP.F16.F32.PACK_AB R12, RZ, R12 ;  /* 0x0000000cff0c723e */ /* 0x000fe400000000ff */
[----:B------:R-:W-:Y:S02]  /*1c180*/  IADD3.X R11, R5, UR4, RZ, P0, !PT ;  /* 0x00000004050b7c10 */ /* 0x000fe400087fe4ff */
[----:B------:R-:W-:-:S03]  /*1c190*/  ISETP.GT.AND P0, PT, R0, 0x19, P3 ;  /* 0x000000190000780c */ /* 0x000fc60001f04270 */
[----:B------:R0:W-:Y:S02]  /*1c1a0*/  @P5 STG.E.U16 desc[UR36][R10.64+0x30], R12 ;  /* 0x0000300c0a005986 */ /* 0x0001e4000c101524 */
[----:B0-----:R-:W-:Y:S02]  /*1c1b0*/  IADD3 R10, P4, R4, UR5, RZ ;  /* 0x00000005040a7c10 */ /* 0x001fe4000ff9e0ff */
[----:B------:R-:W-:Y:S02]  /*1c1c0*/  F2FP.F16.F32.PACK_AB R12, RZ, R13 ;  /* 0x0000000dff0c723e */ /* 0x000fe400000000ff */
[----:B------:R-:W-:Y:S01]  /*1c1d0*/  IADD3.X R11, R5, UR4, RZ, P4, !PT ;  /* 0x00000004050b7c10 */ /* 0x000fe2000a7fe4ff */
[----:B------:R-:W2:Y:S01]  /*1c1e0*/  LDL.LU R13, [R1+0x44] ;  /* 0x00004400010d7983 */ /* 0x000ea20000300800 */
[----:B------:R-:W-:-:S05]  /*1c1f0*/  PRMT R15, R12, 0x7610, R15 ;  /* 0x000076100c0f7816 */ /* 0x000fca000000000f */
[----:B------:R0:W-:Y:S01]  /*1c200*/  @P0 STG.E.U16 desc[UR36][R10.64+0x32], R15 ;  /* 0x0000320f0a000986 */ /* 0x0001e2000c101524 */
[----:B---3--:R-:W-:-:S05]  /*1c210*/  FMUL R14, R14, R2 ;  /* 0x000000020e0e7220 */ /* 0x008fca0000400000 */
[----:B------:R-:W-:-:S04]  /*1c220*/  F2FP.F16.F32.PACK_AB R12, RZ, R14 ;  /* 0x0000000eff0c723e */ /* 0x000fc800000000ff */
[----:B0-----:R-:W-:Y:S02]  /*1c230*/  PRMT R11, R12, 0x7610, R11 ;  /* 0x000076100c0b7816 */ /* 0x001fe4000000000b */
[----:B------:R-:W3:Y:S01]  /*1c240*/  LDL.LU R12, [R1+0x48] ;  /* 0x00004800010c7983 */ /* 0x000ee20000300800 */
[C---:B------:R-:W-:Y:S02]  /*1c250*/  ISETP.GT.AND P2, PT, R0.reuse, 0x20, P1 ;  /* 0x000000200000780c */ /* 0x040fe40000f44270 */
[C---:B------:R-:W-:Y:S02]  /*1c260*/  ISETP.GT.AND P4, PT, R0.reuse, 0x21, P1 ;  /* 0x000000210000780c */ /* 0x040fe40000f84270 */
[----:B------:R-:W-:Y:S01]  /*1c270*/  ISETP.GT.AND P0, PT, R0, 0x20, P3 ;  /* 0x000000200000780c */ /* 0x000fe20001f04270 */
[----:B--2---:R-:W-:-:S05]  /*1c280*/  FMUL R13, R13, R2 ;  /* 0x000000020d0d7220 */ /* 0x004fca0000400000 */
[----:B------:R-:W-:-:S04]  /*1c290*/  F2FP.F16.F32.PACK_AB R10, RZ, R13 ;  /* 0x0000000dff0a723e */ /* 0x000fc800000000ff */
[----:B------:R-:W-:Y:S01]  /*1c2a0*/  PRMT R13, R10, 0x7610, R13 ;  /* 0x000076100a0d7816 */ /* 0x000fe2000000000d */
[----:B------:R0:W-:Y:S01]  /*1c2b0*/  @P2 STG.E.U16 desc[UR36][R6.64+0x40], R11 ;  /* 0x0000400b06002986 */ /* 0x0001e2000c101524 */
[----:B------:R-:W-:-:S03]  /*1c2c0*/  IADD3 R10, P2, R4, UR5, RZ ;  /* 0x00000005040a7c10 */ /* 0x000fc6000ff5e0ff */
[----:B------:R1:W-:Y:S01]  /*1c2d0*/  @P4 STG.E.U16 desc[UR36][R6.64+0x42], R13 ;  /* 0x0000420d06004986 */ /* 0x0003e2000c101524 */
[----:B0-----:R-:W-:-:S03]  /*1c2e0*/  IADD3.X R11, R5, UR4, RZ, P2, !PT ;  /* 0x00000004050b7c10 */ /* 0x001fc600097fe4ff */
[----:B-1----:R-:W2:Y:S01]  /*1c2f0*/  LDL.LU R13, [R1+0x50] ;  /* 0x00005000010d7983 */ /* 0x002ea20000300800 */
[----:B---3--:R-:W-:-:S05]  /*1c300*/  FMUL R12, R12, R2 ;  /* 0x000000020c0c7220 */ /* 0x008fca0000400000 */
[----:B------:R-:W-:-:S04]  /*1c310*/  F2FP.F16.F32.PACK_AB R12, RZ, R12 ;  /* 0x0000000cff0c723e */ /* 0x000fc800000000ff */
[----:B------:R-:W-:Y:S02]  /*1c320*/  PRMT R14, R12, 0x7610, R14 ;  /* 0x000076100c0e7816 */ /* 0x000fe4000000000e */
[----:B------:R-:W3:Y:S04]  /*1c330*/  LDL.LU R12, [R1+0x4c] ;  /* 0x00004c00010c7983 */ /* 0x000ee80000300800 */
[----:B------:R0:W-:Y:S04]  /*1c340*/  @P0 STG.E.U16 desc[UR36][R10.64+0x40], R14 ;  /* 0x0000400e0a000986 */ /* 0x0001e8000c101524 */
[----:B0-----:R-:W4:Y:S01]  /*1c350*/  LDL.LU R14, [R1+0x54] ;  /* 0x00005400010e7983 */ /* 0x001f220000300800 */
[----:B------:R-:W-:-:S02]  /*1c360*/  ISETP.GT.AND P2, PT, R0, 0x21, P3 ;  /* 0x000000210000780c */ /* 0x000fc40001f44270 */
[----:B------:R-:W-:-:S04]  /*1c370*/  IADD3 R10, P5, R4, UR5, RZ ;  /* 0x00000005040a7c10 */ /* 0x000fc8000ffbe0ff */
[----:B------:R-:W-:Y:S01]  /*1c380*/  IADD3.X R11, R5, UR4, RZ, P5, !PT ;  /* 0x00000004050b7c10 */ /* 0x000fe2000affe4ff */
[----:B---3--:R-:W-:-:S05]  /*1c390*/  FMUL R12, R12, R2 ;  /* 0x000000020c0c7220 */ /* 0x008fca0000400000 */
[----:B------:R-:W-:-:S04]  /*1c3a0*/  F2FP.F16.F32.PACK_AB R12, RZ, R12 ;  /* 0x0000000cff0c723e */ /* 0x000fc800000000ff */
[----:B------:R-:W-:Y:S01]  /*1c3b0*/  PRMT R15, R12, 0x7610, R15 ;  /* 0x000076100c0f7816 */ /* 0x000fe2000000000f */
[----:B----4-:R-:W-:-:S04]  /*1c3c0*/  FMUL R14, R14, R2 ;  /* 0x000000020e0e7220 */ /* 0x010fc80000400000 */
[----:B------:R0:W-:Y:S01]  /*1c3d0*/  @P2 STG.E.U16 desc[UR36][R10.64+0x42], R15 ;  /* 0x0000420f0a002986 */ /* 0x0001e2000c101524 */
[----:B------:R-:W-:-:S03]  /*1c3e0*/  F2FP.F16.F32.PACK_AB R12, RZ, R14 ;  /* 0x0000000eff0c723e */ /* 0x000fc600000000ff */
[----:B------:R-:W3:Y:S04]  /*1c3f0*/  LDL.LU R14, [R1+0x5c] ;  /* 0x00005c00010e7983 */ /* 0x000ee80000300800 */
[----:B0-----:R-:W4:Y:S04]  /*1c400*/  LDL.LU R11, [R1+0x58] ;  /* 0x00005800010b7983 */ /* 0x001f280000300800 */
[----:B------:R-:W5:Y:S01]  /*1c410*/  LDL.LU R10, [R1+0x60] ;  /* 0x00006000010a7983 */ /* 0x000f620000300800 */
[C---:B------:R-:W-:Y:S02]  /*1c420*/  ISETP.GT.AND P0, PT, R0.reuse, 0x28, P1 ;  /* 0x000000280000780c */ /* 0x040fe40000f04270 */
[----:B------:R-:W-:Y:S01]  /*1c430*/  ISETP.GT.AND P4, PT, R0, 0x29, P1 ;  /* 0x000000290000780c */ /* 0x000fe20000f84270 */
[----:B--2---:R-:W-:-:S05]  /*1c440*/  FMUL R13, R13, R2 ;  /* 0x000000020d0d7220 */ /* 0x004fca0000400000 */
[----:B------:R-:W-:-:S05]  /*1c450*/  F2FP.F16.F32.PACK_AB R13, RZ, R13 ;  /* 0x0000000dff0d723e */ /* 0x000fca00000000ff */
[----:B------:R-:W-:Y:S01]  /*1c460*/  @P0 STG.E.U16 desc[UR36][R6.64+0x50], R13 ;  /* 0x0000500d06000986 */ /* 0x000fe2000c101524 */
[----:B------:R-:W-:-:S03]  /*1c470*/  ISETP.GT.AND P0, PT, R0, 0x28, P3 ;  /* 0x000000280000780c */ /* 0x000fc60001f04270 */
[----:B------:R0:W-:Y:S01]  /*1c480*/  @P4 STG.E.U16 desc[UR36][R6.64+0x52], R12 ;  /* 0x0000520c06004986 */ /* 0x0001e2000c101524 */
[----:B------:R-:W-:Y:S02]  /*1c490*/  ISETP.GT.AND P4, PT, R0, 0x29, P3 ;  /* 0x000000290000780c */ /* 0x000fe40001f84270 */
[----:B0-----:R-:W-:-:S04]  /*1c4a0*/  IADD3 R12, P2, R4, UR5, RZ ;  /* 0x00000005040c7c10 */ /* 0x001fc8000ff5e0ff */
[----:B------:R-:W-:Y:S01]  /*1c4b0*/  IADD3.X R13, R5, UR4, RZ, P2, !PT ;  /* 0x00000004050d7c10 */ /* 0x000fe200097fe4ff */
[-C--:B---3--:R-:W-:Y:S01]  /*1c4c0*/  FMUL R14, R14, R2.reuse ;  /* 0x000000020e0e7220 */ /* 0x088fe20000400000 */
        /* <DEDUP_REMOVED lines=11> */
[----:B------:R-:W-:-:S04]  /*1c580*/  F2FP.F16.F32.PACK_AB R12, RZ, R15 ;  /* 0x0000000fff0c723e */ /* 0x000fc800000000ff */
[----:B------:R-:W-:Y:S02]  /*1c590*/  PRMT R10, R12, 0x7610, R10 ;  /* 0x000076100c0a7816 */ /* 0x000fe4000000000a */
[----:B------:R-:W4:Y:S01]  /*1c5a0*/  LDL.LU R12, [R1+0x68] ;  /* 0x00006800010c7983 */ /* 0x000f220000300800 */
[C---:B------:R-:W-:Y:S02]  /*1c5b0*/  ISETP.GT.AND P2, PT, R0.reuse, 0x30, P1 ;  /* 0x000000300000780c */ /* 0x040fe40000f44270 */
[C---:B------:R-:W-:Y:S02]  /*1c5c0*/  ISETP.GT.AND P4, PT, R0.reuse, 0x31, P1 ;  /* 0x000000310000780c */ /* 0x040fe40000f84270 */
[----:B------:R-:W-:-:S09]  /*1c5d0*/  ISETP.GT.AND P5, PT, R0, 0x30, P3 ;  /* 0x000000300000780c */ /* 0x000fd20001fa4270 */
[----:B------:R0:W-:Y:S02]  /*1c5e0*/  @P2 STG.E.U16 desc[UR36][R6.64+0x60], R10 ;  /* 0x0000600a06002986 */ /* 0x0001e4000c101524 */
[----:B0-----:R-:W-:Y:S01]  /*1c5f0*/  IADD3 R10, P0, R4, UR5, RZ ;  /* 0x00000005040a7c10 */ /* 0x001fe2000ff1e0ff */
[----:B---3--:R-:W-:-:S05]  /*1c600*/  FMUL R11, R11, R2 ;  /* 0x000000020b0b7220 */ /* 0x008fca0000400000 */
[----:B------:R-:W-:-:S04]  /*1c610*/  F2FP.F16.F32.PACK_AB R11, RZ, R11 ;  /* 0x0000000bff0b723e */ /* 0x000fc800000000ff */
[----:B------:R-:W-:Y:S01]  /*1c620*/  PRMT R14, R11, 0x7610, R14 ;  /* 0x000076100b0e7816 */ /* 0x000fe2000000000e */
[----:B----4-:R-:W-:-:S04]  /*1c630*/  FMUL R12, R12, R2 ;  /* 0x000000020c0c7220 */ /* 0x010fc80000400000 */
[----:B------:R0:W-:Y:S01]  /*1c640*/  @P4 STG.E.U16 desc[UR36][R6.64+0x62], R14 ;  /* 0x0000620e06004986 */ /* 0x0001e2000c101524 */
[----:B------:R-:W-:Y:S01]  /*1c650*/  F2FP.F16.F32.PACK_AB R12, RZ, R12 ;  /* 0x0000000cff0c723e */ /* 0x000fe200000000ff */
[----:B--2---:R-:W-:Y:S01]  /*1c660*/  FMUL R13, R13, R2 ;  /* 0x000000020d0d7220 */ /* 0x004fe20000400000 */
[----:B------:R-:W-:Y:S01]  /*1c670*/  IADD3.X R11, R5, UR4, RZ, P0, !PT ;  /* 0x00000004050b7c10 */ /* 0x000fe200087fe4ff */
[----:B0-----:R-:W2:Y:S04]  /*1c680*/  LDL.LU R14, [R1+0x70] ;  /* 0x00007000010e7983 */ /* 0x001ea80000300800 */
[----:B------:R0:W-:Y:S02]  /*1c690*/  @P5 STG.E.U16 desc[UR36][R10.64+0x60], R12 ;  /* 0x0000600c0a005986 */ /* 0x0001e4000c101524 */
[----:B0-----:R-:W-:-:S02]  /*1c6a0*/  F2FP.F16.F32.PACK_AB R12, RZ, R13 ;  /* 0x0000000dff0c723e */ /* 0x001fc400000000ff */
[----:B------:R-:W3:Y:S01]  /*1c6b0*/  LDL.LU R13, [R1+0x74] ;  /* 0x00007400010d7983 */ /* 0x000ee20000300800 */
[----:B------:R-:W-:Y:S02]  /*1c6c0*/  ISETP.GT.AND P0, PT, R0, 0x31, P3 ;  /* 0x000000310000780c */ /* 0x000fe40001f04270 */
[----:B------:R-:W-:Y:S02]  /*1c6d0*/  IADD3 R10, P4, R4, UR5, RZ ;  /* 0x00000005040a7c10 */ /* 0x000fe4000ff9e0ff */
[----:B------:R-:W-:Y:S02]  /*1c6e0*/  PRMT R15, R12, 0x7610, R15 ;  /* 0x000076100c0f7816 */ /* 0x000fe4000000000f */
[----:B------:R-:W-:Y:S02]  /*1c6f0*/  IADD3.X R11, R5, UR4, RZ, P4, !PT ;  /* 0x00000004050b7c10 */ /* 0x000fe4000a7fe4ff */
[----:B------:R-:W-:-:S05]  /*1c700*/  ISETP.GT.AND P2, PT, R0, 0x38, P1 ;  /* 0x000000380000780c */ /* 0x000fca0000f44270 */
[----:B------:R0:W-:Y:S01]  /*1c710*/  @P0 STG.E.U16 desc[UR36][R10.64+0x62], R15 ;  /* 0x0000620f0a000986 */ /* 0x0001e2000c101524 */
[----:B------:R-:W-:-:S03]  /*1c720*/  ISETP.GT.AND P4, PT, R0, 0x39, P1 ;  /* 0x000000390000780c */ /* 0x000fc60000f84270 */
[----:B0-----:R-:W4:Y:S01]  /*1c730*/  LDL.LU R15, [R1+0x90] ;  /* 0x00009000010f7983 */ /* 0x001f220000300800 */
[----:B--2---:R-:W-:-:S05]  /*1c740*/  FMUL R14, R14, R2 ;  /* 0x000000020e0e7220 */ /* 0x004fca0000400000 */
[----:B------:R-:W-:-:S04]  /*1c750*/  F2FP.F16.F32.PACK_AB R12, RZ, R14 ;  /* 0x0000000eff0c723e */ /* 0x000fc800000000ff */
[----:B------:R-:W-:Y:S02]  /*1c760*/  PRMT R11, R12, 0x7610, R11 ;  /* 0x000076100c0b7816 */ /* 0x000fe4000000000b */
[----:B------:R-:W2:Y:S01]  /*1c770*/  LDL.LU R12, [R1+0x78] ;  /* 0x00007800010c7983 */ /* 0x000ea20000300800 */
[----:B---3--:R-:W-:-:S05]  /*1c780*/  FMUL R13, R13, R2 ;  /* 0x000000020d0d7220 */ /* 0x008fca0000400000 */
[----:B------:R-:W-:-:S04]  /*1c790*/  F2FP.F16.F32.PACK_AB R10, RZ, R13 ;  /* 0x0000000dff0a723e */ /* 0x000fc800000000ff */
[----:B------:R-:W-:Y:S01]  /*1c7a0*/  PRMT R13, R10, 0x7610, R13 ;  /* 0x000076100a0d7816 */ /* 0x000fe2000000000d */
[----:B------:R-:W-:Y:S04]  /*1c7b0*/  @P2 STG.E.U16 desc[UR36][R6.64+0x70], R11 ;  /* 0x0000700b06002986 */ /* 0x000fe8000c101524 */
[----:B------:R0:W-:Y:S04]  /*1c7c0*/  @P4 STG.E.U16 desc[UR36][R6.64+0x72], R13 ;  /* 0x0000720d06004986 */ /* 0x0001e8000c101524 */
[----:B0-----:R-:W3:Y:S01]  /*1c7d0*/  LDL.LU R13, [R1+0x7c] ;  /* 0x00007c00010d7983 */ /* 0x001ee20000300800 */
[----:B------:R-:W-:-:S02]  /*1c7e0*/  ISETP.GT.AND P0, PT, R0, 0x38, P3 ;  /* 0x000000380000780c */ /* 0x000fc40001f04270 */
[----:B------:R-:W-:-:S04]  /*1c7f0*/  IADD3 R10, P2, R4, UR5, RZ ;  /* 0x00000005040a7c10 */ /* 0x000fc8000ff5e0ff */
[----:B------:R-:W-:Y:S02]  /*1c800*/  IADD3.X R11, R5, UR4, RZ, P2, !PT ;  /* 0x00000004050b7c10 */ /* 0x000fe400097fe4ff */
[----:B------:R-:W-:Y:S01]  /*1c810*/  ISETP.GT.AND P2, PT, R0, 0x39, P3 ;  /* 0x000000390000780c */ /* 0x000fe20001f44270 */
[----:B--2---:R-:W-:-:S05]  /*1c820*/  FMUL R12, R12, R2 ;  /* 0x000000020c0c7220 */ /* 0x004fca0000400000 */
[----:B------:R-:W-:-:S04]  /*1c830*/  F2FP.F16.F32.PACK_AB R12, RZ, R12 ;  /* 0x0000000cff0c723e */ /* 0x000fc800000000ff */
[----:B------:R-:W-:Y:S02]  /*1c840*/  PRMT R14, R12, 0x7610, R14 ;  /* 0x000076100c0e7816 */ /* 0x000fe4000000000e */
[----:B------:R-:W2:Y:S04]  /*1c850*/  LDL.LU R12, [R1+0x80] ;  /* 0x00008000010c7983 */ /* 0x000ea80000300800 */
[----:B------:R0:W-:Y:S04]  /*1c860*/  @P0 STG.E.U16 desc[UR36][R10.64+0x70], R14 ;  /* 0x0000700e0a000986 */ /* 0x0001e8000c101524 */
[----:B0-----:R-:W5:Y:S01]  /*1c870*/  LDL.LU R14, [R1+0x84] ;  /* 0x00008400010e7983 */ /* 0x001f620000300800 */
[----:B------:R-:W-:Y:S01]  /*1c880*/  IADD3 R10, P5, R4, UR5, RZ ;  /* 0x00000005040a7c10 */ /* 0x000fe2000ffbe0ff */
[----:B---3--:R-:W-:-:S03]  /*1c890*/  FMUL R13, R13, R2 ;  /* 0x000000020d0d7220 */ /* 0x008fc60000400000 */
[----:B------:R-:W-:Y:S02]  /*1c8a0*/  IADD3.X R11, R5, UR4, RZ, P5, !PT ;  /* 0x00000004050b7c10 */ /* 0x000fe4000affe4ff */
[----:B------:R-:W-:-:S05]  /*1c8b0*/  F2FP.F16.F32.PACK_AB R13, RZ, R13 ;  /* 0x0000000dff0d723e */ /* 0x000fca00000000ff */
[----:B------:R0:W-:Y:S04]  /*1c8c0*/  @P2 STG.E.U16 desc[UR36][R10.64+0x72], R13 ;  /* 0x0000720d0a002986 */ /* 0x0001e8000c101524 */
[----:B0-----:R-:W3:Y:S04]  /*1c8d0*/  LDL.LU R11, [R1+0x88] ;  /* 0x00008800010b7983 */ /* 0x001ee80000300800 */
[----:B------:R-:W4:Y:S01]  /*1c8e0*/  LDL.LU R13, [R1+0x8c] ;  /* 0x00008c00010d7983 */ /* 0x000f220000300800 */
[C---:B------:R-:W-:Y:S02]  /*1c8f0*/  ISETP.GT.AND P0, PT, R0.reuse, 0x40, P1 ;  /* 0x000000400000780c */ /* 0x040fe40000f04270 */
[----:B------:R-:W-:Y:S01]  /*1c900*/  ISETP.GT.AND P4, PT, R0, 0x41, P1 ;  /* 0x000000410000780c */ /* 0x000fe20000f84270 */
[----:B--2---:R-:W-:-:S05]  /*1c910*/  FMUL R12, R12, R2 ;  /* 0x000000020c0c7220 */ /* 0x004fca0000400000 */
[----:B------:R-:W-:Y:S01]  /*1c920*/  F2FP.F16.F32.PACK_AB R12, RZ, R12 ;  /* 0x0000000cff0c723e */ /* 0x000fe200000000ff */
[----:B-----5:R-:W-:-:S05]  /*1c930*/  FMUL R14, R14, R2 ;  /* 0x000000020e0e7220 */ /* 0x020fca0000400000 */
[----:B------:R-:W-:-:S04]  /*1c940*/  F2FP.F16.F32.PACK_AB R14, RZ, R14 ;  /* 0x0000000eff0e723e */ /* 0x000fc800000000ff */
[----:B------:R-:W-:Y:S01]  /*1c950*/  PRMT R10, R14, 0x7610, R10 ;  /* 0x000076100e0a7816 */ /* 0x000fe2000000000a */
[----:B------:R0:W-:Y:S01]  /*1c960*/  @P0 STG.E.U16 desc[UR36][R6.64+0x80], R12 ;  /* 0x0000800c06000986 */ /* 0x0001e2000c101524 */
[----:B------:R-:W-:-:S03]  /*1c970*/  ISETP.GT.AND P0, PT, R0, 0x40, P3 ;  /* 0x000000400000780c */ /* 0x000fc60001f04270 */
[----:B------:R1:W-:Y:S01]  /*1c980*/  @P4 STG.E.U16 desc[UR36][R6.64+0x82], R10 ;  /* 0x0000820a06004986 */ /* 0x0003e2000c101524 */
[----:B------:R-:W-:Y:S02]  /*1c990*/  ISETP.GT.AND P4, PT, R0, 0x41, P3 ;  /* 0x000000410000780c */ /* 0x000fe40001f84270 */
[C---:B0-----:R-:W-:Y:S01]  /*1c9a0*/  IADD3 R12, P2, R4.reuse, UR5, RZ ;  /* 0x00000005040c7c10 */ /* 0x041fe2000ff5e0ff */
[-C--:B---3--:R-:W-:Y:S01]  /*1c9b0*/  FMUL R11, R11, R2.reuse ;  /* 0x000000020b0b7220 */ /* 0x088fe20000400000 */
[----:B-1----:R-:W-:Y:S01]  /*1c9c0*/  IADD3 R10, P5, R4, UR5, RZ ;  /* 0x00000005040a7c10 */ /* 0x002fe2000ffbe0ff */
[----:B----4-:R-:W-:-:S03]  /*1c9d0*/  FMUL R14, R13, R2 ;  /* 0x000000020d0e7220 */ /* 0x010fc60000400000 */
[----:B------:R-:W-:Y:S02]  /*1c9e0*/  F2FP.F16.F32.PACK_AB R11, RZ, R11 ;  /* 0x0000000bff0b723e */ /* 0x000fe400000000ff */
[----:B------:R-:W-:Y:S02]  /*1c9f0*/  IADD3.X R13, R5, UR4, RZ, P2, !PT ;  /* 0x00000004050d7c10 */ /* 0x000fe400097fe4ff */
[----:B------:R-:W-:Y:S02]  /*1ca00*/  PRMT R17, R11, 0x7610, R17 ;  /* 0x000076100b117816 */ /* 0x000fe40000000011 */
[----:B------:R-:W-:Y:S02]  /*1ca10*/  F2FP.F16.F32.PACK_AB R14, RZ, R14 ;  /* 0x0000000eff0e723e */ /* 0x000fe400000000ff */
[----:B------:R-:W-:Y:S01]  /*1ca20*/  IADD3.X R11, R5, UR4, RZ, P5, !PT ;  /* 0x00000004050b7c10 */ /* 0x000fe2000affe4ff */
[----:B------:R0:W-:Y:S04]  /*1ca30*/  @P0 STG.E.U16 desc[UR36][R12.64+0x80], R17 ;  /* 0x000080110c000986 */ /* 0x0001e8000c101524 */
[----:B------:R1:W-:Y:S04]  /*1ca40*/  @P4 STG.E.U16 desc[UR36][R10.64+0x82], R14 ;  /* 0x0000820e0a004986 */ /* 0x0003e8000c101524 */
[----:B0-----:R-:W2:Y:S04]  /*1ca50*/  LDL.LU R12, [R1+0x9c] ;  /* 0x00009c00010c7983 */ /* 0x001ea80000300800 */
[----:B-1----:R-:W3:Y:S04]  /*1ca60*/  LDL.LU R10, [R1+0x94] ;  /* 0x00009400010a7983 */ /* 0x002ee80000300800 */
[----:B------:R-:W4:Y:S01]  /*1ca70*/  LDL.LU R11, [R1+0x98] ;  /* 0x00009800010b7983 */ /* 0x000f220000300800 */
[----:B------:R-:W-:-:S02]  /*1ca80*/  ISETP.GT.AND P2, PT, R0, 0x48, P1 ;  /* 0x000000480000780c */ /* 0x000fc40000f44270 */
[C---:B------:R-:W-:Y:S01]  /*1ca90*/  ISETP.GT.AND P4, PT, R0.reuse, 0x49, P1 ;  /* 0x000000490000780c */ /* 0x040fe20000f84270 */
[----:B------:R-:W-:Y:S01]  /*1caa0*/  FMUL R15, R15, R2 ;  /* 0x000000020f0f7220 */ /* 0x000fe20000400000 */
[----:B------:R-:W-:-:S04]  /*1cab0*/  ISETP.GT.AND P5, PT, R0, 0x48, P3 ;  /* 0x000000480000780c */ /* 0x000fc80001fa4270 */
[----:B------:R-:W-:-:S05]  /*1cac0*/  F2FP.F16.F32.PACK_AB R15, RZ, R15 ;  /* 0x0000000fff0f723e */ /* 0x000fca00000000ff */
[----:B------:R0:W-:Y:S01]  /*1cad0*/  @P2 STG.E.U16 desc[UR36][R6.64+0x90], R15 ;  /* 0x0000900f06002986 */ /* 0x0001e2000c101524 */
[----:B------:R-:W-:Y:S01]  /*1cae0*/  ISETP.GT.AND P2, PT, R0, 0x50, P1 ;  /* 0x000000500000780c */ /* 0x000fe20000f44270 */
[-C--:B---3--:R-:W-:Y:S01]  /*1caf0*/  FMUL R10, R10, R2.reuse ;  /* 0x000000020a0a7220 */ /* 0x088fe20000400000 */
[----:B----4-:R-:W-:-:S04]  /*1cb00*/  FMUL R11, R11, R2 ;  /* 0x000000020b0b7220 */ /* 0x010fc80000400000 */
[----:B------:R-:W-:Y:S02]  /*1cb10*/  F2FP.F16.F32.PACK_AB R13, RZ, R10 ;  /* 0x0000000aff0d723e */ /* 0x000fe400000000ff */
[----:B------:R-:W-:Y:S01]  /*1cb20*/  IADD3 R10, P0, R4, UR5, RZ ;  /* 0x00000005040a7c10 */ /* 0x000fe2000ff1e0ff */
[----:B--2---:R-:W-:Y:S01]  /*1cb30*/  FMUL R12, R12, R2 ;  /* 0x000000020c0c7220 */ /* 0x004fe20000400000 */
[----:B------:R-:W-:Y:S02]  /*1cb40*/  F2FP.F16.F32.PACK_AB R14, RZ, R11 ;  /* 0x0000000bff0e723e */ /* 0x000fe400000000ff */
[----:B------:R-:W-:Y:S01]  /*1cb50*/  IADD3.X R11, R5, UR4, RZ, P0, !PT ;  /* 0x00000004050b7c10 */ /* 0x000fe200087fe4ff */
[----:B------:R-:W-:Y:S01]  /*1cb60*/  @P4 STG.E.U16 desc[UR36][R6.64+0x92], R13 ;  /* 0x0000920d06004986 */ /* 0x000fe2000c101524 */
[----:B------:R-:W-:Y:S02]  /*1cb70*/  ISETP.GT.AND P0, PT, R0, 0x49, P3 ;  /* 0x000000490000780c */ /* 0x000fe40001f04270 */
[----:B0-----:R-:W-:Y:S01]  /*1cb80*/  F2FP.F16.F32.PACK_AB R15, RZ, R12 ;  /* 0x0000000cff0f723e */ /* 0x001fe200000000ff */
[----:B------:R0:W-:Y:S01]  /*1cb90*/  @P5 STG.E.U16 desc[UR36][R10.64+0x90], R14 ;  /* 0x0000900e0a005986 */ /* 0x0001e2000c101524 */
[----:B------:R-:W-:-:S02]  /*1cba0*/  FMUL R12, R235, R2 ;  /* 0x00000002eb0c7220 */ /* 0x000fc40000400000 */
[----:B------:R-:W-:-:S03]  /*1cbb0*/  PRMT R17, R15, 0x7610, R17 ;  /* 0x000076100f117816 */ /* 0x000fc60000000011 */
[----:B------:R-:W-:Y:S02]  /*1cbc0*/  F2FP.F16.F32.PACK_AB R12, RZ, R12 ;  /* 0x0000000cff0c723e */ /* 0x000fe400000000ff */
[----:B0-----:R-:W-:-:S04]  /*1cbd0*/  IADD3 R10, P4, R4, UR5, RZ ;  /* 0x00000005040a7c10 */ /* 0x001fc8000ff9e0ff */
[----:B------:R-:W-:Y:S02]  /*1cbe0*/  IADD3.X R11, R5, UR4, RZ, P4, !PT ;  /* 0x00000004050b7c10 */ /* 0x000fe4000a7fe4ff */
[----:B------:R-:W-:Y:S01]  /*1cbf0*/  ISETP.GT.AND P4, PT, R0, 0x51, P1 ;  /* 0x000000510000780c */ /* 0x000fe20000f84270 */
[-C--:B------:R-:W-:Y:S01]  /*1cc00*/  FMUL R15, R234, R2.reuse ;  /* 0x00000002ea0f7220 */ /* 0x080fe20000400000 */
[----:B------:R-:W-:Y:S01]  /*1cc10*/  PRMT R14, R12, 0x7610, R14 ;  /* 0x000076100c0e7816 */ /* 0x000fe2000000000e */
[----:B------:R0:W-:Y:S01]  /*1cc20*/  @P0 STG.E.U16 desc[UR36][R10.64+0x92], R17 ;  /* 0x000092110a000986 */ /* 0x0001e2000c101524 */
[----:B------:R-:W-:Y:S01]  /*1cc30*/  FMUL R12, R233, R2 ;  /* 0x00000002e90c7220 */ /* 0x000fe20000400000 */
[----:B------:R-:W-:Y:S02]  /*1cc40*/  ISETP.GT.AND P0, PT, R0, 0x50, P3 ;  /* 0x000000500000780c */ /* 0x000fe40001f04270 */
[----:B------:R1:W-:Y:S02]  /*1cc50*/  @P2 STG.E.U16 desc[UR36][R6.64+0xa0], R14 ;  /* 0x0000a00e06002986 */ /* 0x0003e4000c101524 */
[----:B------:R-:W-:-:S02]  /*1cc60*/  F2FP.F16.F32.PACK_AB R12, RZ, R12 ;  /* 0x0000000cff0c723e */ /* 0x000fc400000000ff */
[----:B0-----:R-:W-:Y:S02]  /*1cc70*/  F2FP.F16.F32.PACK_AB R11, RZ, R15 ;  /* 0x0000000fff0b723e */ /* 0x001fe400000000ff */
[----:B------:R-:W-:Y:S02]  /*1cc80*/  IADD3 R10, P2, R4, UR5, RZ ;  /* 0x00000005040a7c10 */ /* 0x000fe4000ff5e0ff */
[----:B------:R-:W-:Y:S01]  /*1cc90*/  PRMT R15, R12, 0x7610, R15 ;  /* 0x000076100c0f7816 */ /* 0x000fe2000000000f */
[----:B------:R0:W-:Y:S01]  /*1cca0*/  @P4 STG.E.U16 desc[UR36][R6.64+0xa2], R11 ;  /* 0x0000a20b06004986 */ /* 0x0001e2000c101524 */
[-C--:B------:R-:W-:Y:S01]  /*1ccb0*/  FMUL R12, R229, R2.reuse ;  /* 0x00000002e50c7220 */ /* 0x080fe20000400000 */
[----:B------:R-:W-:Y:S01]  /*1ccc0*/  FMUL R13, R230, R2 ;  /* 0x00000002e60d7220 */ /* 0x000fe20000400000 */
[----:B------:R-:W-:-:S03]  /*1ccd0*/  ISETP.GT.AND P4, PT, R0, 0x59, P1 ;  /* 0x000000590000780c */ /* 0x000fc60000f84270 */
[----:B-1----:R-:W-:Y:S02]  /*1cce0*/  F2FP.F16.F32.PACK_AB R14, RZ, R12 ;  /* 0x0000000cff0e723e */ /* 0x002fe400000000ff */
[----:B0-----:R-:W-:Y:S02]  /*1ccf0*/  IADD3.X R11, R5, UR4, RZ, P2, !PT ;  /* 0x00000004050b7c10 */ /* 0x001fe400097fe4ff */
[C---:B------:R-:W-:Y:S01]  /*1cd00*/  ISETP.GT.AND P2, PT, R0.reuse, 0x51, P3 ;  /* 0x000000510000780c */ /* 0x040fe20001f44270 */
[----:B------:R-:W-:Y:S02]  /*1cd10*/  FMUL R12, R231, R2 ;  /* 0x00000002e70c7220 */ /* 0x000fe40000400000 */
[----:B------:R0:W-:Y:S01]  /*1cd20*/  @P0 STG.E.U16 desc[UR36][R10.64+0xa0], R15 ;  /* 0x0000a00f0a000986 */ /* 0x0001e2000c101524 */
[----:B------:R-:W-:Y:S02]  /*1cd30*/  ISETP.GT.AND P0, PT, R0, 0x58, P1 ;  /* 0x000000580000780c */ /* 0x000fe40000f04270 */
[----:B------:R-:W-:-:S02]  /*1cd40*/  F2FP.F16.F32.PACK_AB R13, RZ, R13 ;  /* 0x0000000dff0d723e */ /* 0x000fc400000000ff */
[----:B------:R-:W-:Y:S02]  /*1cd50*/  F2FP.F16.F32.PACK_AB R12, RZ, R12 ;  /* 0x0000000cff0c723e */ /* 0x000fe400000000ff */
[----:B0-----:R-:W-:-:S04]  /*1cd60*/  IADD3 R10, P5, R4, UR5, RZ ;  /* 0x00000005040a7c10 */ /* 0x001fc8000ffbe0ff */
[----:B------:R-:W-:Y:S02]  /*1cd70*/  IADD3.X R11, R5, UR4, RZ, P5, !PT ;  /* 0x00000004050b7c10 */ /* 0x000fe4000affe4ff */
[----:B------:R-:W-:-:S03]  /*1cd80*/  PRMT R18, R13, 0x7610, R18 ;  /* 0x000076100d127816 */ /* 0x000fc60000000012 */
[----:B------:R0:W-:Y:S04]  /*1cd90*/  @P2 STG.E.U16 desc[UR36][R10.64+0xa2], R14 ;  /* 0x0000a20e0a002986 */ /* 0x0001e8000c101524 */
[----:B------:R1:W-:Y:S01]  /*1cda0*/  @P0 STG.E.U16 desc[UR36][R6.64+0xb0], R18 ;  /* 0x0000b01206000986 */ /* 0x0003e2000c101524 */
[----:B------:R-:W-:Y:S02]  /*1cdb0*/  ISETP.GT.AND P0, PT, R0, 0x58, P3 ;  /* 0x000000580000780c */ /* 0x000fe40001f04270 */
[----:B0-----:R-:W-:Y:S01]  /*1cdc0*/  PRMT R11, R12, 0x7610, R11 ;  /* 0x000076100c0b7816 */ /* 0x001fe2000000000b */
[-C--:B------:R-:W-:Y:S01]  /*1cdd0*/  FMUL R12, R232, R2.reuse ;  /* 0x00000002e80c7220 */ /* 0x080fe20000400000 */
[----:B------:R-:W-:-:S03]  /*1cde0*/  FMUL R13, R225, R2 ;  /* 0x00000002e10d7220 */ /* 0x000fc60000400000 */
[----:B------:R0:W-:Y:S01]  /*1cdf0*/  @P4 STG.E.U16 desc[UR36][R6.64+0xb2], R11 ;  /* 0x0000b20b06004986 */ /* 0x0001e2000c101524 */
[----:B------:R-:W-:Y:S02]  /*1ce00*/  ISETP.GT.AND P4, PT, R0, 0x59, P3 ;  /* 0x000000590000780c */ /* 0x000fe40001f84270 */
[----:B------:R-:W-:Y:S02]  /*1ce10*/  F2FP.F16.F32.PACK_AB R15, RZ, R12 ;  /* 0x0000000cff0f723e */ /* 0x000fe400000000ff */
[C---:B------:R-:W-:Y:S02]  /*1ce20*/  IADD3 R10, P2, R4.reuse, UR5, RZ ;  /* 0x00000005040a7c10 */ /* 0x040fe4000ff5e0ff */
[----:B------:R-:W-:Y:S01]  /*1ce30*/  IADD3 R12, P5, R4, UR5, RZ ;  /* 0x00000005040c7c10 */ /* 0x000fe2000ffbe0ff */
[----:B------:R-:W-:Y:S01]  /*1ce40*/  FMUL R14, R226, R2 ;  /* 0x00000002e20e7220 */ /* 0x000fe20000400000 */
[----:B-1----:R-:W-:Y:S02]  /*1ce50*/  PRMT R18, R15, 0x7610, R18 ;  /* 0x000076100f127816 */ /* 0x002fe40000000012 */
[----:B------:R-:W-:-:S02]  /*1ce60*/  F2FP.F16.F32.PACK_AB R17, RZ, R13 ;  /* 0x0000000dff11723e */ /* 0x000fc400000000ff */
[C---:B0-----:R-:W-:Y:S02]  /*1ce70*/  IADD3.X R11, R5.reuse, UR4, RZ, P2, !PT ;  /* 0x00000004050b7c10 */ /* 0x041fe400097fe4ff */
[----:B------:R-:W-:Y:S02]  /*1ce80*/  IADD3.X R13, R5, UR4, RZ, P5, !PT ;  /* 0x00000004050d7c10 */ /* 0x000fe4000affe4ff */
[----:B------:R-:W-:Y:S01]  /*1ce90*/  ISETP.GT.AND P2, PT, R0, 0x60, P1 ;  /* 0x000000600000780c */ /* 0x000fe20000f44270 */
[----:B------:R0:W-:Y:S01]  /*1cea0*/  @P0 STG.E.U16 desc[UR36][R10.64+0xb0], R18 ;  /* 0x0000b0120a000986 */ /* 0x0001e2000c101524 */
[----:B------:R-:W-:Y:S01]  /*1ceb0*/  FMUL R15, R228, R2 ;  /* 0x00000002e40f7220 */ /* 0x000fe20000400000 */
[C---:B------:R-:W-:Y:S02]  /*1cec0*/  ISETP.GT.AND P5, PT, R0.reuse, 0x60, P3 ;  /* 0x000000600000780c */ /* 0x040fe40001fa4270 */
[----:B------:R1:W-:Y:S01]  /*1ced0*/  @P4 STG.E.U16 desc[UR36][R12.64+0xb2], R17 ;  /* 0x0000b2110c004986 */ /* 0x0003e2000c101524 */
[----:B------:R-:W-:-:S02]  /*1cee0*/  ISETP.GT.AND P4, PT, R0, 0x61, P1 ;  /* 0x000000610000780c */ /* 0x000fc40000f84270 */
[----:B0-----:R-:W-:Y:S01]  /*1cef0*/  F2FP.F16.F32.PACK_AB R11, RZ, R14 ;  /* 0x0000000eff0b723e */ /* 0x001fe200000000ff */
[----:B------:R-:W-:Y:S01]  /*1cf00*/  FMUL R14, R227, R2 ;  /* 0x00000002e30e7220 */ /* 0x000fe20000400000 */
[----:B------:R-:W-:Y:S02]  /*1cf10*/  IADD3 R10, P0, R4, UR5, RZ ;  /* 0x00000005040a7c10 */ /* 0x000fe4000ff1e0ff */
[----:B------:R-:W-:Y:S02]  /*1cf20*/  F2FP.F16.F32.PACK_AB R15, RZ, R15 ;  /* 0x0000000fff0f723e */ /* 0x000fe400000000ff */
[----:B------:R-:W-:Y:S01]  /*1cf30*/  F2FP.F16.F32.PACK_AB R14, RZ, R14 ;  /* 0x0000000eff0e723e */ /* 0x000fe200000000ff */
[----:B------:R0:W-:Y:S01]  /*1cf40*/  @P2 STG.E.U16 desc[UR36][R6.64+0xc0], R11 ;  /* 0x0000c00b06002986 */ /* 0x0001e2000c101524 */
[----:B------:R-:W-:Y:S02]  /*1cf50*/  PRMT R18, R15, 0x7610, R18 ;  /* 0x000076100f127816 */ /* 0x000fe40000000012 */
[----:B-1----:R-:W-:Y:S01]  /*1cf60*/  PRMT R17, R14, 0x7610, R17 ;  /* 0x000076100e117816 */ /* 0x002fe20000000011 */
[----:B------:R-:W-:Y:S01]  /*1cf70*/  FMUL R13, R221, R2 ;  /* 0x00000002dd0d7220 */ /* 0x000fe20000400000 */
[----:B------:R-:W-:-:S03]  /*1cf80*/  ISETP.GT.AND P2, PT, R0, 0x68, P1 ;  /* 0x000000680000780c */ /* 0x000fc60000f44270 */
[----:B------:R-:W-:Y:S01]  /*1cf90*/  @P4 STG.E.U16 desc[UR36][R6.64+0xc2], R17 ;  /* 0x0000c21106004986 */ /* 0x000fe2000c101524 */
[----:B0-----:R-:W-:Y:S02]  /*1cfa0*/  IADD3.X R11, R5, UR4, RZ, P0, !PT ;  /* 0x00000004050b7c10 */ /* 0x001fe400087fe4ff */
[----:B------:R-:W-:Y:S02]  /*1cfb0*/  ISETP.GT.AND P0, PT, R0, 0x61, P3 ;  /* 0x000000610000780c */ /* 0x000fe40001f04270 */
[----:B------:R-:W-:Y:S01]  /*1cfc0*/  IADD3 R12, P4, R4, UR5, RZ ;  /* 0x00000005040c7c10 */ /* 0x000fe2000ff9e0ff */
[----:B------:R0:W-:Y:S01]  /*1cfd0*/  @P5 STG.E.U16 desc[UR36][R10.64+0xc0], R18 ;  /* 0x0000c0120a005986 */ /* 0x0001e2000c101524 */
[-C--:B------:R-:W-:Y:S01]  /*1cfe0*/  FMUL R14, R222, R2.reuse ;  /* 0x00000002de0e7220 */ /* 0x080fe20000400000 */
[----:B------:R-:W-:Y:S01]  /*1cff0*/  FMUL R15, R223, R2 ;  /* 0x00000002df0f7220 */ /* 0x000fe20000400000 */
[----:B0-----:R-:W-:Y:S02]  /*1d000*/  F2FP.F16.F32.PACK_AB R11, RZ, R13 ;  /* 0x0000000dff0b723e */ /* 0x001fe400000000ff */
[----:B------:R-:W-:-:S02]  /*1d010*/  IADD3.X R13, R5, UR4, RZ, P4, !PT ;  /* 0x00000004050d7c10 */ /* 0x000fc4000a7fe4ff */
[----:B------:R-:W-:Y:S01]  /*1d020*/  PRMT R19, R11, 0x7610, R19 ;  /* 0x000076100b137816 */ /* 0x000fe20000000013 */
[----:B------:R-:W-:Y:S01]  /*1d030*/  FMUL R11, R224, R2 ;  /* 0x00000002e00b7220 */ /* 0x000fe20000400000 */
[----:B------:R-:W-:Y:S02]  /*1d040*/  F2FP.F16.F32.PACK_AB R14, RZ, R14 ;  /* 0x0000000eff0e723e */ /* 0x000fe400000000ff */
[C---:B------:R-:W-:Y:S01]  /*1d050*/  ISETP.GT.AND P4, PT, R0.reuse, 0x69, P1 ;  /* 0x000000690000780c */ /* 0x040fe20000f84270 */
[----:B------:R0:W-:Y:S01]  /*1d060*/  @P0 STG.E.U16 desc[UR36][R12.64+0xc2], R19 ;  /* 0x0000c2130c000986 */ /* 0x0001e2000c101524 */
[----:B------:R-:W-:Y:S02]  /*1d070*/  ISETP.GT.AND P0, PT, R0, 0x68, P3 ;  /* 0x000000680000780c */ /* 0x000fe40001f04270 */
[----:B------:R-:W-:Y:S01]  /*1d080*/  F2FP.F16.F32.PACK_AB R15, RZ, R15 ;  /* 0x0000000fff0f723e */ /* 0x000fe200000000ff */
[----:B------:R1:W-:Y:S01]  /*1d090*/  @P2 STG.E.U16 desc[UR36][R6.64+0xd0], R14 ;  /* 0x0000d00e06002986 */ /* 0x0003e2000c101524 */
[----:B------:R-:W-:-:S02]  /*1d0a0*/  IADD3 R10, P2, R4, UR5, RZ ;  /* 0x00000005040a7c10 */ /* 0x000fc4000ff5e0ff */
[----:B------:R-:W-:Y:S02]  /*1d0b0*/  PRMT R17, R15, 0x7610, R17 ;  /* 0x000076100f117816 */ /* 0x000fe40000000011 */
[----:B0-----:R-:W-:Y:S02]  /*1d0c0*/  F2FP.F16.F32.PACK_AB R13, RZ, R11 ;  /* 0x0000000bff0d723e */ /* 0x001fe400000000ff */
[----:B------:R-:W-:Y:S02]  /*1d0d0*/  IADD3.X R11, R5, UR4, RZ, P2, !PT ;  /* 0x00000004050b7c10 */ /* 0x000fe400097fe4ff */
[----:B------:R-:W-:Y:S01]  /*1d0e0*/  PRMT R18, R13, 0x7610, R18 ;  /* 0x000076100d127816 */ /* 0x000fe20000000012 */
[-C--:B------:R-:W-:Y:S01]  /*1d0f0*/  FMUL R12, R217, R2.reuse ;  /* 0x00000002d90c7220 */ /* 0x080fe20000400000 */
[----:B------:R-:W-:Y:S01]  /*1d100*/  @P4 STG.E.U16 desc[UR36][R6.64+0xd2], R17 ;  /* 0x0000d21106004986 */ /* 0x000fe2000c101524 */
[----:B------:R-:W-:Y:S01]  /*1d110*/  FMUL R13, R218, R2 ;  /* 0x00000002da0d7220 */ /* 0x000fe20000400000 */
[----:B------:R-:W-:-:S02]  /*1d120*/  ISETP.GT.AND P2, PT, R0, 0x69, P3 ;  /* 0x000000690000780c */ /* 0x000fc40001f44270 */
[----:B------:R0:W-:Y:S01]  /*1d130*/  @P0 STG.E.U16 desc[UR36][R10.64+0xd0], R18 ;  /* 0x0000d0120a000986 */ /* 0x0001e2000c101524 */
[C---:B------:R-:W-:Y:S01]  /*1d140*/  ISETP.GT.AND P0, PT, R0.reuse, 0x70, P1 ;  /* 0x000000700000780c */ /* 0x040fe20000f04270 */
[----:B-1----:R-:W-:Y:S01]  /*1d150*/  FMUL R14, R219, R2 ;  /* 0x00000002db0e7220 */ /* 0x002fe20000400000 */
[----:B------:R-:W-:Y:S02]  /*1d160*/  ISETP.GT.AND P4, PT, R0, 0x71, P1 ;  /* 0x000000710000780c */ /* 0x000fe40000f84270 */
[----:B------:R-:W-:Y:S02]  /*1d170*/  F2FP.F16.F32.PACK_AB R15, RZ, R13 ;  /* 0x0000000dff0f723e */ /* 0x000fe400000000ff */
[----:B------:R-:W-:Y:S02]  /*1d180*/  F2FP.F16.F32.PACK_AB R14, RZ, R14 ;  /* 0x0000000eff0e723e */ /* 0x000fe400000000ff */
[----:B0-----:R-:W-:Y:S02]  /*1d190*/  F2FP.F16.F32.PACK_AB R11, RZ, R12 ;  /* 0x0000000cff0b723e */ /* 0x001fe400000000ff */
[----:B------:R-:W-:-:S02]  /*1d1a0*/  IADD3 R12, P5, R4, UR5, RZ ;  /* 0x00000005040c7c10 */ /* 0x000fc4000ffbe0ff */
[----:B------:R-:W-:Y:S02]  /*1d1b0*/  PRMT R17, R11, 0x7610, R17 ;  /* 0x000076100b117816 */ /* 0x000fe40000000011 */
[----:B------:R-:W-:Y:S02]  /*1d1c0*/  IADD3.X R13, R5, UR4, RZ, P5, !PT ;  /* 0x00000004050d7c10 */ /* 0x000fe4000affe4ff */
[----:B------:R-:W-:Y:S02]  /*1d1d0*/  PRMT R19, R15, 0x7610, R19 ;  /* 0x000076100f137816 */ /* 0x000fe40000000013 */
[----:B------:R-:W-:Y:S01]  /*1d1e0*/  PRMT R18, R14, 0x7610, R18 ;  /* 0x000076100e127816 */ /* 0x000fe20000000012 */
[----:B------:R0:W-:Y:S01]  /*1d1f0*/  @P2 STG.E.U16 desc[UR36][R12.64+0xd2], R17 ;  /* 0x0000d2110c002986 */ /* 0x0001e2000c101524 */
[-C--:B------:R-:W-:Y:S01]  /*1d200*/  FMUL R10, R220, R2.reuse ;  /* 0x00000002dc0a7220 */ /* 0x080fe20000400000 */
[----:B------:R-:W-:Y:S02]  /*1d210*/  FMUL R11, R213, R2 ;  /* 0x00000002d50b7220 */ /* 0x000fe40000400000 */
[----:B------:R-:W-:Y:S01]  /*1d220*/  @P0 STG.E.U16 desc[UR36][R6.64+0xe0], R19 ;  /* 0x0000e01306000986 */ /* 0x000fe2000c101524 */
[----:B------:R-:W-:-:S03]  /*1d230*/  ISETP.GT.AND P0, PT, R0, 0x70, P3 ;  /* 0x000000700000780c */ /* 0x000fc60001f04270 */
[----:B------:R1:W-:Y:S01]  /*1d240*/  @P4 STG.E.U16 desc[UR36][R6.64+0xe2], R18 ;  /* 0x0000e21206004986 */ /* 0x0003e2000c101524 */
[----:B------:R-:W-:Y:S02]  /*1d250*/  ISETP.GT.AND P4, PT, R0, 0x71, P3 ;  /* 0x000000710000780c */ /* 0x000fe40001f84270 */
[----:B0-----:R-:W-:Y:S02]  /*1d260*/  F2FP.F16.F32.PACK_AB R13, RZ, R10 ;  /* 0x0000000aff0d723e */ /* 0x001fe400000000ff */
[C---:B------:R-:W-:Y:S02]  /*1d270*/  IADD3 R10, P2, R4.reuse, UR5, RZ ;  /* 0x00000005040a7c10 */ /* 0x040fe4000ff5e0ff */
[----:B------:R-:W-:Y:S02]  /*1d280*/  F2FP.F16.F32.PACK_AB R15, RZ, R11 ;  /* 0x0000000bff0f723e */ /* 0x000fe400000000ff */
[----:B------:R-:W-:Y:S01]  /*1d290*/  IADD3 R12, P5, R4, UR5, RZ ;  /* 0x00000005040c7c10 */ /* 0x000fe2000ffbe0ff */
[----:B------:R-:W-:Y:S01]  /*1d2a0*/  FMUL R14, R214, R2 ;  /* 0x00000002d60e7220 */ /* 0x000fe20000400000 */
[----:B------:R-:W-:-:S02]  /*1d2b0*/  IADD3.X R11, R5, UR4, RZ, P2, !PT ;  /* 0x00000004050b7c10 */ /* 0x000fc400097fe4ff */
[----:B------:R-:W-:Y:S02]  /*1d2c0*/  PRMT R17, R13, 0x7610, R17 ;  /* 0x000076100d117816 */ /* 0x000fe40000000011 */
[----:B------:R-:W-:Y:S02]  /*1d2d0*/  IADD3.X R13, R5, UR4, RZ, P5, !PT ;  /* 0x00000004050d7c10 */ /* 0x000fe4000affe4ff */
[----:B-1----:R-:W-:Y:S02]  /*1d2e0*/  PRMT R18, R15, 0x7610, R18 ;  /* 0x000076100f127816 */ /* 0x002fe40000000012 */
        /* <DEDUP_REMOVED lines=12> */
[----:B-1----:R-:W-:Y:S02]  /*1d3b0*/  PRMT R18, R15, 0x7610, R18 ;  /* 0x000076100f127816 */ /* 0x002fe40000000012 */
[----:B------:R-:W-:Y:S01]  /*1d3c0*/  PRMT R17, R14, 0x7610, R17 ;  /* 0x000076100e117816 */ /* 0x000fe20000000011 */
        /* <DEDUP_REMOVED lines=318> */
[----:B------:R-:W-:Y:S01]  /*1e7b0*/  PRMT R19, R15, 0x7610, R19 ;  /* 0x000076100f137816 */ /* 0x000fe20000000013 */
[-C--:B------:R-:W-:Y:S01]  /*1e7c0*/  FMUL R10, R160, R2.reuse ;  /* 0x00000002a00a7220 */ /* 0x080fe20000400000 */
[----:B------:R-:W-:Y:S01]  /*1e7d0*/  PRMT R18, R14, 0x7610, R18 ;  /* 0x000076100e127816 */ /* 0x000fe20000000012 */
[----:B------:R0:W-:Y:S01]  /*1e7e0*/  @P2 STG.E.U16 desc[UR36][R12.64+0x1c2], R17 ;  /* 0x0001c2110c002986 */ /* 0x0001e2000c101524 */
[----:B------:R-:W-:-:S03]  /*1e7f0*/  FMUL R11, R153, R2 ;  /* 0x00000002990b7220 */ /* 0x000fc60000400000 */
[----:B------:R-:W-:Y:S01]  /*1e800*/  @P0 STG.E.U16 desc[UR36][R6.64+0x1d0], R19 ;  /* 0x0001d01306000986 */ /* 0x000fe2000c101524 */
[----:B------:R-:W-:-:S03]  /*1e810*/  ISETP.GT.AND P0, PT, R0, 0xe8, P3 ;  /* 0x000000e80000780c */ /* 0x000fc60001f04270 */
[----:B------:R1:W-:Y:S01]  /*1e820*/  @P4 STG.E.U16 desc[UR36][R6.64+0x1d2], R18 ;  /* 0x0001d21206004986 */ /* 0x0003e2000c101524 */
[----:B------:R-:W-:Y:S02]  /*1e830*/  ISETP.GT.AND P4, PT, R0, 0xe9, P3 ;  /* 0x000000e90000780c */ /* 0x000fe40001f84270 */
[----:B0-----:R-:W-:Y:S02]  /*1e840*/  F2FP.F16.F32.PACK_AB R13, RZ, R10 ;  /* 0x0000000aff0d723e */ /* 0x001fe400000000ff */
[C---:B------:R-:W-:Y:S02]  /*1e850*/  IADD3 R10, P2, R4.reuse, UR5, RZ ;  /* 0x00000005040a7c10 */ /* 0x040fe4000ff5e0ff */
[----:B------:R-:W-:Y:S02]  /*1e860*/  F2FP.F16.F32.PACK_AB R15, RZ, R11 ;  /* 0x0000000bff0f723e */ /* 0x000fe400000000ff */
[----:B------:R-:W-:Y:S02]  /*1e870*/  IADD3.X R11, R5, UR4, RZ, P2, !PT ;  /* 0x00000004050b7c10 */ /* 0x000fe400097fe4ff */
[----:B------:R-:W-:-:S02]  /*1e880*/  IADD3 R12, P5, R4, UR5, RZ ;  /* 0x00000005040c7c10 */ /* 0x000fc4000ffbe0ff */
[----:B------:R-:W-:Y:S01]  /*1e890*/  ISETP.GT.AND P2, PT, R0, 0xf0, P1 ;  /* 0x000000f00000780c */ /* 0x000fe20000f44270 */
[----:B------:R-:W-:Y:S01]  /*1e8a0*/  FMUL R14, R154, R2 ;  /* 0x000000029a0e7220 */ /* 0x000fe20000400000 */
[----:B------:R-:W-:Y:S02]  /*1e8b0*/  PRMT R17, R13, 0x7610, R17 ;  /* 0x000076100d117816 */ /* 0x000fe40000000011 */
[----:B------:R-:W-:Y:S02]  /*1e8c0*/  IADD3.X R13, R5, UR4, RZ, P5, !PT ;  /* 0x00000004050d7c10 */ /* 0x000fe4000affe4ff */
[----:B-1----:R-:W-:Y:S01]  /*1e8d0*/  PRMT R18, R15, 0x7610, R18 ;  /* 0x000076100f127816 */ /* 0x002fe20000000012 */
[----:B------:R0:W-:Y:S01]  /*1e8e0*/  @P0 STG.E.U16 desc[UR36][R10.64+0x1d0], R17 ;  /* 0x0001d0110a000986 */ /* 0x0001e2000c101524 */
[----:B------:R-:W-:-:S03]  /*1e8f0*/  ISETP.GT.AND P0, PT, R0, 0xf1, P1 ;  /* 0x000000f10000780c */ /* 0x000fc60000f04270 */
[----:B------:R1:W-:Y:S01]  /*1e900*/  @P4 STG.E.U16 desc[UR36][R12.64+0x1d2], R18 ;  /* 0x0001d2120c004986 */ /* 0x0003e2000c101524 */
[----:B------:R-:W-:Y:S01]  /*1e910*/  ISETP.GT.AND P4, PT, R0, 0xf0, P3 ;  /* 0x000000f00000780c */ /* 0x000fe20001f84270 */
[----:B------:R-:W-:Y:S01]  /*1e920*/  FMUL R15, R156, R2 ;  /* 0x000000029c0f7220 */ /* 0x000fe20000400000 */
[----:B0-----:R-:W-:Y:S01]  /*1e930*/  F2FP.F16.F32.PACK_AB R11, RZ, R14 ;  /* 0x0000000eff0b723e */ /* 0x001fe200000000ff */
[----:B------:R-:W-:-:S04]  /*1e940*/  FMUL R14, R155, R2 ;  /* 0x000000029b0e7220 */ /* 0x000fc80000400000 */
[----:B------:R0:W-:Y:S01]  /*1e950*/  @P2 STG.E.U16 desc[UR36][R6.64+0x1e0], R11 ;  /* 0x0001e00b06002986 */ /* 0x0001e2000c101524 */
[----:B------:R-:W-:Y:S02]  /*1e960*/  F2FP.F16.F32.PACK_AB R14, RZ, R14 ;  /* 0x0000000eff0e723e */ /* 0x000fe400000000ff */
[----:B------:R-:W-:Y:S02]  /*1e970*/  IADD3 R10, P2, R4, UR5, RZ ;  /* 0x00000005040a7c10 */ /* 0x000fe4000ff5e0ff */
[----:B------:R-:W-:Y:S01]  /*1e980*/  PRMT R17, R14, 0x7610, R17 ;  /* 0x000076100e117816 */ /* 0x000fe20000000011 */
[----:B-1----:R-:W-:Y:S01]  /*1e990*/  FMUL R13, R21, R2 ;  /* 0x00000002150d7220 */ /* 0x002fe20000400000 */
[----:B------:R-:W-:Y:S02]  /*1e9a0*/  F2FP.F16.F32.PACK_AB R15, RZ, R15 ;  /* 0x0000000fff0f723e */ /* 0x000fe400000000ff */
[----:B------:R-:W-:Y:S02]  /*1e9b0*/  ISETP.GT.AND P5, PT, R0, 0xf1, P3 ;  /* 0x000000f10000780c */ /* 0x000fe40001fa4270 */
[----:B0-----:R-:W-:Y:S01]  /*1e9c0*/  IADD3.X R11, R5, UR4, RZ, P2, !PT ;  /* 0x00000004050b7c10 */ /* 0x001fe200097fe4ff */
[----:B------:R-:W-:Y:S01]  /*1e9d0*/  @P0 STG.E.U16 desc[UR36][R6.64+0x1e2], R17 ;  /* 0x0001e21106000986 */ /* 0x000fe2000c101524 */
[----:B------:R-:W-:-:S03]  /*1e9e0*/  IADD3 R12, P0, R4, UR5, RZ ;  /* 0x00000005040c7c10 */ /* 0x000fc6000ff1e0ff */
[----:B------:R0:W-:Y:S01]  /*1e9f0*/  @P4 STG.E.U16 desc[UR36][R10.64+0x1e0], R15 ;  /* 0x0001e00f0a004986 */ /* 0x0001e2000c101524 */
[----:B------:R-:W-:Y:S01]  /*1ea00*/  ISETP.GT.AND P4, PT, R0, 0xf8, P1 ;  /* 0x000000f80000780c */ /* 0x000fe20000f84270 */
[----:B------:R-:W-:Y:S01]  /*1ea10*/  FMUL R14, R22, R2 ;  /* 0x00000002160e7220 */ /* 0x000fe20000400000 */
[----:B------:R-:W-:Y:S02]  /*1ea20*/  ISETP.GT.AND P2, PT, R3, 0x100, PT ;  /* 0x000001000300780c */ /* 0x000fe40003f44270 */
[----:B------:R-:W-:Y:S02]  /*1ea30*/  ISETP.GT.AND P1, PT, R0, 0xf9, P1 ;  /* 0x000000f90000780c */ /* 0x000fe40000f24270 */
[----:B0-----:R-:W-:Y:S02]  /*1ea40*/  F2FP.F16.F32.PACK_AB R11, RZ, R13 ;  /* 0x0000000dff0b723e */ /* 0x001fe400000000ff */
[----:B------:R-:W-:Y:S02]  /*1ea50*/  IADD3.X R13, R5, UR4, RZ, P0, !PT ;  /* 0x00000004050d7c10 */ /* 0x000fe400087fe4ff */
[----:B------:R-:W-:-:S02]  /*1ea60*/  PRMT R18, R11, 0x7610, R18 ;  /* 0x000076100b127816 */ /* 0x000fc40000000012 */
[----:B------:R-:W-:Y:S01]  /*1ea70*/  ISETP.GT.AND P0, PT, R3, 0x108, PT ;  /* 0x000001080300780c */ /* 0x000fe20003f04270 */
[----:B------:R-:W-:Y:S01]  /*1ea80*/  FMUL R3, R23, R2 ;  /* 0x0000000217037220 */ /* 0x000fe20000400000 */
[----:B------:R-:W-:Y:S01]  /*1ea90*/  F2FP.F16.F32.PACK_AB R14, RZ, R14 ;  /* 0x0000000eff0e723e */ /* 0x000fe200000000ff */
[----:B------:R0:W-:Y:S01]  /*1eaa0*/  @P5 STG.E.U16 desc[UR36][R12.64+0x1e2], R18 ;  /* 0x0001e2120c005986 */ /* 0x0001e2000c101524 */
[----:B------:R-:W-:Y:S02]  /*1eab0*/  ISETP.GT.AND P5, PT, R0, 0xf8, P3 ;  /* 0x000000f80000780c */ /* 0x000fe40001fa4270 */
[----:B------:R-:W-:Y:S01]  /*1eac0*/  F2FP.F16.F32.PACK_AB R3, RZ, R3 ;  /* 0x00000003ff03723e */ /* 0x000fe200000000ff */
[----:B------:R-:W-:Y:S01]  /*1ead0*/  FMUL R11, R152, R2 ;  /* 0x00000002980b7220 */ /* 0x000fe20000400000 */
[----:B------:R-:W-:Y:S01]  /*1eae0*/  @P4 STG.E.U16 desc[UR36][R6.64+0x1f0], R14 ;  /* 0x0001f00e06004986 */ /* 0x000fe2000c101524 */
[----:B------:R-:W-:Y:S02]  /*1eaf0*/  IADD3 R10, P4, R4, UR5, RZ ;  /* 0x00000005040a7c10 */ /* 0x000fe4000ff9e0ff */
[----:B------:R-:W-:-:S02]  /*1eb00*/  PRMT R15, R3, 0x7610, R15 ;  /* 0x00007610030f7816 */ /* 0x000fc4000000000f */
[----:B0-----:R-:W-:-:S03]  /*1eb10*/  F2FP.F16.F32.PACK_AB R13, RZ, R11 ;  /* 0x0000000bff0d723e */ /* 0x001fc600000000ff */
[----:B------:R0:W-:Y:S01]  /*1eb20*/  @P1 STG.E.U16 desc[UR36][R6.64+0x1f2], R15 ;  /* 0x0001f20f06001986 */ /* 0x0001e2000c101524 */
[----:B------:R-:W-:Y:S02]  /*1eb30*/  IADD3.X R11, R5, UR4, RZ, P4, !PT ;  /* 0x00000004050b7c10 */ /* 0x000fe4000a7fe4ff */
[----:B------:R-:W-:Y:S01]  /*1eb40*/  IADD3 R12, P1, R4, UR5, RZ ;  /* 0x00000005040c7c10 */ /* 0x000fe2000ff3e0ff */
[----:B------:R-:W-:Y:S01]  /*1eb50*/  USHF.L.U32 UR11, UR8, 0x9, URZ ;  /* 0x00000009080b7899 */ /* 0x000fe2000800063f */
[C---:B------:R-:W-:Y:S01]  /*1eb60*/  ISETP.GT.AND P3, PT, R0.reuse, 0xf9, P3 ;  /* 0x000000f90000780c */ /* 0x040fe20001f64270 */
[----:B------:R1:W-:Y:S01]  /*1eb70*/  @P5 STG.E.U16 desc[UR36][R10.64+0x1f0], R13 ;  /* 0x0001f00d0a005986 */ /* 0x0003e2000c101524 */
[----:B------:R-:W-:Y:S01]  /*1eb80*/  ISETP.GT.AND P4, PT, R0, RZ, P2 ;  /* 0x000000ff0000720c */ /* 0x000fe20001784270 */
[-C--:B------:R-:W-:Y:S01]  /*1eb90*/  FMUL R3, R20, R2.reuse ;  /* 0x0000000214037220 */ /* 0x080fe20000400000 */
[----:B------:R-:W-:Y:S01]  /*1eba0*/  USHF.L.U64.HI UR5, UR8, 0x9, UR9 ;  /* 0x0000000908057899 */ /* 0x000fe20008010209 */
[-C--:B------:R-:W-:Y:S01]  /*1ebb0*/  FMUL R24, R24, R2.reuse ;  /* 0x0000000218187220 */ /* 0x080fe20000400000 */
[----:B------:R-:W-:Y:S01]  /*1ebc0*/  FMUL R25, R25, R2 ;  /* 0x0000000219197220 */ /* 0x000fe20000400000 */
[----:B0-----:R-:W-:-:S02]  /*1ebd0*/  IADD3 R6, P5, R8, UR11, RZ ;  /* 0x0000000b08067c10 */ /* 0x001fc4000ffbe0ff */
[----:B-1----:R-:W-:Y:S02]  /*1ebe0*/  IADD3.X R13, R5, UR4, RZ, P1, !PT ;  /* 0x00000004050d7c10 */ /* 0x002fe40008ffe4ff */
[C---:B------:R-:W-:Y:S02]  /*1ebf0*/  ISETP.GT.AND P1, PT, R0.reuse, 0x1, P2 ;  /* 0x000000010000780c */ /* 0x040fe40001724270 */
[----:B------:R-:W-:Y:S02]  /*1ec00*/  F2FP.F16.F32.PACK_AB R3, RZ, R3 ;  /* 0x00000003ff03723e */ /* 0x000fe400000000ff */
[----:B------:R-:W-:Y:S02]  /*1ec10*/  F2FP.F16.F32.PACK_AB R24, RZ, R24 ;  /* 0x00000018ff18723e */ /* 0x000fe400000000ff */
[----:B------:R-:W-:Y:S02]  /*1ec20*/  IADD3.X R7, R9, UR5, RZ, P5, !PT ;  /* 0x0000000509077c10 */ /* 0x000fe4000affe4ff */
[----:B------:R-:W-:Y:S01]  /*1ec30*/  F2FP.F16.F32.PACK_AB R25, RZ, R25 ;  /* 0x00000019ff19723e */ /* 0x000fe200000000ff */
[----:B------:R-:W-:Y:S01]  /*1ec40*/  @P3 STG.E.U16 desc[UR36][R12.64+0x1f2], R3 ;  /* 0x0001f2030c003986 */ /* 0x000fe2000c101524 */
[----:B------:R-:W-:-:S03]  /*1ec50*/  ISETP.GT.AND P3, PT, R0, RZ, P0 ;  /* 0x000000ff0000720c */ /* 0x000fc60000764270 */
[----:B------:R-:W-:Y:S01]  /*1ec60*/  @P4 STG.E.U16 desc[UR36][R6.64], R24 ;  /* 0x0000001806004986 */ /* 0x000fe2000c101524 */
[----:B------:R-:W-:-:S03]  /*1ec70*/  ISETP.GT.AND P4, PT, R0, 0x1, P0 ;  /* 0x000000010000780c */ /* 0x000fc60000784270 */
[----:B------:R-:W-:Y:S01]  /*1ec80*/  @P1 STG.E.U16 desc[UR36][R6.64+0x2], R25 ;  /* 0x0000021906001986 */ /* 0x000fe2000c101524 */
[----:B------:R-:W-:Y:S01]  /*1ec90*/  IADD3 R8, P1, R4, UR11, RZ ;  /* 0x0000000b04087c10 */ /* 0x000fe2000ff3e0ff */
[-C--:B------:R-:W-:Y:S01]  /*1eca0*/  FMUL R26, R26, R2.reuse ;  /* 0x000000021a1a7220 */ /* 0x080fe20000400000 */
[-C--:B------:R-:W-:Y:S01]  /*1ecb0*/  FMUL R27, R27, R2.reuse ;  /* 0x000000021b1b7220 */ /* 0x080fe20000400000 */
[----:B------:R-:W-:Y:S02]  /*1ecc0*/  IADD3 R10, P5, R4, UR11, RZ ;  /* 0x0000000b040a7c10 */ /* 0x000fe4000ffbe0ff */
[----:B------:R-:W-:Y:S02]  /*1ecd0*/  IADD3.X R9, R5, UR5, RZ, P1, !PT ;  /* 0x0000000505097c10 */ /* 0x000fe40008ffe4ff */
[----:B------:R-:W-:Y:S01]  /*1ece0*/  ISETP.GT.AND P1, PT, R0, 0x8, P2 ;  /* 0x000000080000780c */ /* 0x000fe20001724270 */
[----:B------:R-:W-:Y:S01]  /*1ecf0*/  FMUL R28, R28, R2 ;  /* 0x000000021c1c7220 */ /* 0x000fe20000400000 */
[----:B------:R-:W-:-:S02]  /*1ed00*/  F2FP.F16.F32.PACK_AB R26, RZ, R26 ;  /* 0x0000001aff1a723e */ /* 0x000fc400000000ff */
[----:B------:R-:W-:Y:S02]  /*1ed10*/  F2FP.F16.F32.PACK_AB R27, RZ, R27 ;  /* 0x0000001bff1b723e */ /* 0x000fe400000000ff */
[----:B------:R-:W-:Y:S01]  /*1ed20*/  IADD3.X R11, R5, UR5, RZ, P5, !PT ;  /* 0x00000005050b7c10 */ /* 0x000fe2000affe4ff */
[----:B------:R0:W-:Y:S01]  /*1ed30*/  @P3 STG.E.U16 desc[UR36][R8.64], R26 ;  /* 0x0000001a08003986 */ /* 0x0001e2000c101524 */
[----:B------:R-:W-:Y:S02]  /*1ed40*/  F2FP.F16.F32.PACK_AB R28, RZ, R28 ;  /* 0x0000001cff1c723e */ /* 0x000fe400000000ff */
[C---:B------:R-:W-:Y:S01]  /*1ed50*/  ISETP.GT.AND P3, PT, R0.reuse, 0x9, P2 ;  /* 0x000000090000780c */ /* 0x040fe20001764270 */
[----:B------:R1:W-:Y:S01]  /*1ed60*/  @P4 STG.E.U16 desc[UR36][R10.64+0x2], R27 ;  /* 0x0000021b0a004986 */ /* 0x0003e2000c101524 */
[----:B------:R-:W-:Y:S01]  /*1ed70*/  ISETP.GT.AND P4, PT, R0, 0x8, P0 ;  /* 0x000000080000780c */ /* 0x000fe20000784270 */
[-C--:B------:R-:W-:Y:S01]  /*1ed80*/  FMUL R29, R29, R2.reuse ;  /* 0x000000021d1d7220 */ /* 0x080fe20000400000 */
[----:B------:R-:W-:Y:S01]  /*1ed90*/  FMUL R30, R30, R2 ;  /* 0x000000021e1e7220 */ /* 0x000fe20000400000 */
[----:B------:R-:W-:Y:S01]  /*1eda0*/  @P1 STG.E.U16 desc[UR36][R6.64+0x10], R28 ;  /* 0x0000101c06001986 */ /* 0x000fe2000c101524 */
[----:B0-----:R-:W-:-:S02]  /*1edb0*/  IADD3 R8, P1, R4, UR11, RZ ;  /* 0x0000000b04087c10 */ /* 0x001fc4000ff3e0ff */
[----:B------:R-:W-:Y:S02]  /*1edc0*/  F2FP.F16.F32.PACK_AB R29, RZ, R29 ;  /* 0x0000001dff1d723e */ /* 0x000fe400000000ff */
[----:B------:R-:W-:Y:S02]  /*1edd0*/  F2FP.F16.F32.PACK_AB R30, RZ, R30 ;  /* 0x0000001eff1e723e */ /* 0x000fe400000000ff */
[----:B------:R-:W-:Y:S02]  /*1ede0*/  IADD3.X R9, R5, UR5, RZ, P1, !PT ;  /* 0x0000000505097c10 */ /* 0x000fe40008ffe4ff */
[C---:B------:R-:W-:Y:S01]  /*1edf0*/  ISETP.GT.AND P1, PT, R0.reuse, 0x9, P0 ;  /* 0x000000090000780c */ /* 0x040fe20000724270 */
[----:B------:R-:W-:Y:S01]  /*1ee00*/  @P3 STG.E.U16 desc[UR36][R6.64+0x12], R29 ;  /* 0x0000121d06003986 */ /* 0x000fe2000c101524 */
[-C--:B------:R-:W-:Y:S01]  /*1ee10*/  FMUL R31, R31, R2.reuse ;  /* 0x000000021f1f7220 */ /* 0x080fe20000400000 */
[----:B------:R-:W-:Y:S02]  /*1ee20*/  ISETP.GT.AND P3, PT, R0, 0x10, P2 ;  /* 0x000000100000780c */ /* 0x000fe40001764270 */
[----:B------:R0:W-:Y:S01]  /*1ee30*/  @P4 STG.E.U16 desc[UR36][R8.64+0x10], R30 ;  /* 0x0000101e08004986 */ /* 0x0001e2000c101524 */
[----:B-1----:R-:W-:Y:S01]  /*1ee40*/  IADD3 R10, P4, R4, UR11, RZ ;  /* 0x0000000b040a7c10 */ /* 0x002fe2000ff9e0ff */
[----:B------:R-:W-:Y:S01]  /*1ee50*/  FMUL R32, R32, R2 ;  /* 0x0000000220207220 */ /* 0x000fe20000400000 */
[----:B------:R-:W-:-:S02]  /*1ee60*/  F2FP.F16.F32.PACK_AB R31, RZ, R31 ;  /* 0x0000001fff1f723e */ /* 0x000fc400000000ff */
[----:B------:R-:W-:Y:S02]  /*1ee70*/  IADD3.X R11, R5, UR5, RZ, P4, !PT ;  /* 0x00000005050b7c10 */ /* 0x000fe4000a7fe4ff */
        /* <DEDUP_REMOVED lines=10> */
[----:B------:R-:W-:Y:S01]  /*1ef20*/  IADD3.X R9, R5, UR5, RZ, P3, !PT ;  /* 0x0000000505097c10 */ /* 0x000fe20009ffe4ff */
[----:B------:R-:W-:Y:S01]  /*1ef30*/  @P4 STG.E.U16 desc[UR36][R6.64+0x22], R33 ;  /* 0x0000222106004986 */ /* 0x000fe2000c101524 */
[----:B------:R-:W-:-:S03]  /*1ef40*/  ISETP.GT.AND P3, PT, R0, 0x11, P0 ;  /* 0x000000110000780c */ /* 0x000fc60000764270 */
[----:B------:R0:W-:Y:S01]  /*1ef50*/  @P1 STG.E.U16 desc[UR36][R8.64+0x20], R34 ;  /* 0x0000202208001986 */ /* 0x0001e2000c101524 */
[C---:B------:R-:W-:Y:S01]  /*1ef60*/  ISETP.GT.AND P1, PT, R0.reuse, 0x18, P2 ;  /* 0x000000180000780c */ /* 0x040fe20001724270 */
[-C--:B------:R-:W-:Y:S01]  /*1ef70*/  FMUL R35, R35, R2.reuse ;  /* 0x0000000223237220 */ /* 0x080fe20000400000 */
[----:B------:R-:W-:Y:S01]  /*1ef80*/  ISETP.GT.AND P4, PT, R0, 0x19, P2 ;  /* 0x000000190000780c */ /* 0x000fe20001784270 */
[-C--:B------:R-:W-:Y:S01]  /*1ef90*/  FMUL R36, R36, R2.reuse ;  /* 0x0000000224247220 */ /* 0x080fe20000400000 */
[----:B-1----:R-:W-:Y:S01]  /*1efa0*/  IADD3 R10, P5, R4, UR11, RZ ;  /* 0x0000000b040a7c10 */ /* 0x002fe2000ffbe0ff */
[----:B------:R-:W-:Y:S01]  /*1efb0*/  FMUL R37, R37, R2 ;  /* 0x0000000225257220 */ /* 0x000fe20000400000 */
[----:B------:R-:W-:Y:S02]  /*1efc0*/  F2FP.F16.F32.PACK_AB R35, RZ, R35 ;  /* 0x00000023ff23723e */ /* 0x000fe400000000ff */
[----:B------:R-:W-:Y:S02]  /*1efd0*/  IADD3.X R11, R5, UR5, RZ, P5, !PT ;  /* 0x00000005050b7c10 */ /* 0x000fe4000affe4ff */
[----:B------:R-:W-:-:S02]  /*1efe0*/  F2FP.F16.F32.PACK_AB R36, RZ, R36 ;  /* 0x00000024ff24723e */ /* 0x000fc400000000ff */
[----:B------:R-:W-:Y:S01]  /*1eff0*/  F2FP.F16.F32.PACK_AB R37, RZ, R37 ;  /* 0x00000025ff25723e */ /* 0x000fe200000000ff */
[----:B------:R1:W-:Y:S04]  /*1f000*/  @P3 STG.E.U16 desc[UR36][R10.64+0x22], R35 ;  /* 0x000022230a003986 */ /* 0x0003e8000c101524 */
[----:B------:R-:W-:Y:S01]  /*1f010*/  @P1 STG.E.U16 desc[UR36][R6.64+0x30], R36 ;  /* 0x0000302406001986 */ /* 0x000fe2000c101524 */
[----:B------:R-:W-:-:S03]  /*1f020*/  ISETP.GT.AND P1, PT, R0, 0x18, P0 ;  /* 0x000000180000780c */ /* 0x000fc60000724270 */
[----:B------:R-:W-:Y:S01]  /*1f030*/  @P4 STG.E.U16 desc[UR36][R6.64+0x32], R37 ;  /* 0x0000322506004986 */ /* 0x000fe2000c101524 */
[----:B------:R-:W-:Y:S01]  /*1f040*/  ISETP.GT.AND P4, PT, R0, 0x19, P0 ;  /* 0x000000190000780c */ /* 0x000fe20000784270 */
[-C--:B------:R-:W-:Y:S01]  /*1f050*/  FMUL R38, R38, R2.reuse ;  /* 0x0000000226267220 */ /* 0x080fe20000400000 */
[----:B------:R-:W-:Y:S01]  /*1f060*/  FMUL R39, R39, R2 ;  /* 0x0000000227277220 */ /* 0x000fe20000400000 */
[C---:B0-----:R-:W-:Y:S02]  /*1f070*/  IADD3 R8, P3, R4.reuse, UR11, RZ ;  /* 0x0000000b04087c10 */ /* 0x041fe4000ff7e0ff */
[----:B-1----:R-:W-:Y:S02]  /*1f080*/  IADD3 R10, P5, R4, UR11, RZ ;  /* 0x0000000b040a7c10 */ /* 0x002fe4000ffbe0ff */
[----:B------:R-:W-:Y:S02]  /*1f090*/  F2FP.F16.F32.PACK_AB R38, RZ, R38 ;  /* 0x00000026ff26723e */ /* 0x000fe400000000ff */
[----:B------:R-:W-:-:S02]  /*1f0a0*/  IADD3.X R9, R5, UR5, RZ, P3, !PT ;  /* 0x0000000505097c10 */ /* 0x000fc40009ffe4ff */
[----:B------:R-:W-:Y:S02]  /*1f0b0*/  F2FP.F16.F32.PACK_AB R39, RZ, R39 ;  /* 0x00000027ff27723e */ /* 0x000fe400000000ff */
[----:B------:R-:W-:Y:S01]  /*1f0c0*/  IADD3.X R11, R5, UR5, RZ, P5, !PT ;  /* 0x00000005050b7c10 */ /* 0x000fe2000affe4ff */
[----:B------:R0:W-:Y:S01]  /*1f0d0*/  @P1 STG.E.U16 desc[UR36][R8.64+0x30], R38 ;  /* 0x0000302608001986 */ /* 0x0001e2000c101524 */
[----:B------:R-:W-:-:S03]  /*1f0e0*/  ISETP.GT.AND P3, PT, R0, 0x20, P2 ;  /* 0x000000200000780c */ /* 0x000fc60001764270 */
[----:B------:R1:W-:Y:S01]  /*1f0f0*/  @P4 STG.E.U16 desc[UR36][R10.64+0x32], R39 ;  /* 0x000032270a004986 */ /* 0x0003e2000c101524 */
[----:B------:R-:W-:Y:S01]  /*1f100*/  ISETP.GT.AND P4, PT, R0, 0x21, P2 ;  /* 0x000000210000780c */ /* 0x000fe20001784270 */
[-C--:B------:R-:W-:Y:S01]  /*1f110*/  FMUL R40, R40, R2.reuse ;  /* 0x0000000228287220 */ /* 0x080fe20000400000 */
[----:B------:R-:W-:Y:S01]  /*1f120*/  FMUL R41, R41, R2 ;  /* 0x0000000229297220 */ /* 0x000fe20000400000 */
[----:B------:R-:W-:Y:S02]  /*1f130*/  ISETP.GT.AND P5, PT, R0, 0x20, P0 ;  /* 0x000000200000780c */ /* 0x000fe400007a4270 */
[----:B0-----:R-:W-:Y:S02]  /*1f140*/  IADD3 R8, P1, R4, UR11, RZ ;  /* 0x0000000b04087c10 */ /* 0x001fe4000ff3e0ff */
[----:B------:R-:W-:Y:S02]  /*1f150*/  F2FP.F16.F32.PACK_AB R40, RZ, R40 ;  /* 0x00000028ff28723e */ /* 0x000fe400000000ff */
[----:B------:R-:W-:-:S02]  /*1f160*/  F2FP.F16.F32.PACK_AB R41, RZ, R41 ;  /* 0x00000029ff29723e */ /* 0x000fc400000000ff */
[----:B------:R-:W-:Y:S02]  /*1f170*/  IADD3.X R9, R5, UR5, RZ, P1, !PT ;  /* 0x0000000505097c10 */ /* 0x000fe40008ffe4ff */
[----:B------:R-:W-:Y:S01]  /*1f180*/  ISETP.GT.AND P1, PT, R0, 0x21, P0 ;  /* 0x000000210000780c */ /* 0x000fe20000724270 */
[-C--:B------:R-:W-:Y:S01]  /*1f190*/  FMUL R42, R42, R2.reuse ;  /* 0x000000022a2a7220 */ /* 0x080fe20000400000 */
[----:B------:R-:W-:Y:S01]  /*1f1a0*/  @P3 STG.E.U16 desc[UR36][R6.64+0x40], R40 ;  /* 0x0000402806003986 */ /* 0x000fe2000c101524 */
[-C--:B------:R-:W-:Y:S01]  /*1f1b0*/  FMUL R43, R43, R2.reuse ;  /* 0x000000022b2b7220 */ /* 0x080fe20000400000 */
[----:B------:R-:W-:Y:S02]  /*1f1c0*/  ISETP.GT.AND P3, PT, R0, 0x28, P2 ;  /* 0x000000280000780c */ /* 0x000fe40001764270 */
[----:B------:R-:W-:Y:S01]  /*1f1d0*/  @P4 STG.E.U16 desc[UR36][R6.64+0x42], R41 ;  /* 0x0000422906004986 */ /* 0x000fe2000c101524 */
[----:B-1----:R-:W-:Y:S01]  /*1f1e0*/  IADD3 R10, P4, R4, UR11, RZ ;  /* 0x0000000b040a7c10 */ /* 0x002fe2000ff9e0ff */
        /* <DEDUP_REMOVED lines=439> */
[----:B------:R-:W-:Y:S01]  /*20d60*/  ISETP.GT.AND P1, PT, R0, 0xd8, P2 ;  /* 0x000000d80000780c */ /* 0x000fe20001724270 */
[-C--:B------:R-:W-:Y:S01]  /*20d70*/  FMUL R131, R131, R2.reuse ;  /* 0x0000000283837220 */ /* 0x080fe20000400000 */
[-C--:B------:R-:W-:Y:S01]  /*20d80*/  FMUL R132, R132, R2.reuse ;  /* 0x0000000284847220 */ /* 0x080fe20000400000 */
[----:B-1----:R-:W-:Y:S02]  /*20d90*/  IADD3 R10, P5, R4, UR11, RZ ;  /* 0x0000000b040a7c10 */ /* 0x002fe4000ffbe0ff */
[----:B------:R-:W-:Y:S01]  /*20da0*/  ISETP.GT.AND P4, PT, R0, 0xd9, P2 ;  /* 0x000000d90000780c */ /* 0x000fe20001784270 */
[----:B------:R-:W-:Y:S01]  /*20db0*/  FMUL R133, R133, R2 ;  /* 0x0000000285857220 */ /* 0x000fe20000400000 */
[----:B------:R-:W-:Y:S02]  /*20dc0*/  F2FP.F16.F32.PACK_AB R131, RZ, R131 ;  /* 0x00000083ff83723e */ /* 0x000fe400000000ff */
[----:B------:R-:W-:-:S02]  /*20dd0*/  IADD3.X R11, R5, UR5, RZ, P5, !PT ;  /* 0x00000005050b7c10 */ /* 0x000fc4000affe4ff */
[----:B------:R-:W-:Y:S02]  /*20de0*/  F2FP.F16.F32.PACK_AB R132, RZ, R132 ;  /* 0x00000084ff84723e */ /* 0x000fe400000000ff */
[----:B------:R-:W-:Y:S01]  /*20df0*/  F2FP.F16.F32.PACK_AB R133, RZ, R133 ;  /* 0x00000085ff85723e */ /* 0x000fe200000000ff */
[----:B------:R1:W-:Y:S04]  /*20e00*/  @P3 STG.E.U16 desc[UR36][R10.64+0x1a2], R131 ;  /* 0x0001a2830a003986 */ /* 0x0003e8000c101524 */
[----:B------:R-:W-:Y:S01]  /*20e10*/  @P1 STG.E.U16 desc[UR36][R6.64+0x1b0], R132 ;  /* 0x0001b08406001986 */ /* 0x000fe2000c101524 */
[----:B0-----:R-:W-:-:S03]  /*20e20*/  IADD3 R8, P1, R4, UR11, RZ ;  /* 0x0000000b04087c10 */ /* 0x001fc6000ff3e0ff */
[----:B------:R-:W-:Y:S01]  /*20e30*/  @P4 STG.E.U16 desc[UR36][R6.64+0x1b2], R133 ;  /* 0x0001b28506004986 */ /* 0x000fe2000c101524 */
[C---:B------:R-:W-:Y:S02]  /*20e40*/  ISETP.GT.AND P4, PT, R0.reuse, 0xd8, P0 ;  /* 0x000000d80000780c */ /* 0x040fe40000784270 */
[----:B------:R-:W-:Y:S02]  /*20e50*/  ISETP.GT.AND P3, PT, R0, 0xd9, P0 ;  /* 0x000000d90000780c */ /* 0x000fe40000764270 */
[----:B------:R-:W-:Y:S01]  /*20e60*/  IADD3.X R9, R5, UR5, RZ, P1, !PT ;  /* 0x0000000505097c10 */ /* 0x000fe20008ffe4ff */
[-C--:B------:R-:W-:Y:S01]  /*20e70*/  FMUL R134, R134, R2.reuse ;  /* 0x0000000286867220 */ /* 0x080fe20000400000 */
[----:B------:R-:W-:Y:S01]  /*20e80*/  ISETP.GT.AND P1, PT, R0, 0xe0, P2 ;  /* 0x000000e00000780c */ /* 0x000fe20001724270 */
[-C--:B------:R-:W-:Y:S01]  /*20e90*/  FMUL R135, R135, R2.reuse ;  /* 0x0000000287877220 */ /* 0x080fe20000400000 */
[----:B------:R-:W-:Y:S01]  /*20ea0*/  FMUL R136, R136, R2 ;  /* 0x0000000288887220 */ /* 0x000fe20000400000 */
[----:B-1----:R-:W-:-:S02]  /*20eb0*/  IADD3 R10, P5, R4, UR11, RZ ;  /* 0x0000000b040a7c10 */ /* 0x002fc4000ffbe0ff */
[----:B------:R-:W-:Y:S02]  /*20ec0*/  F2FP.F16.F32.PACK_AB R134, RZ, R134 ;  /* 0x00000086ff86723e */ /* 0x000fe400000000ff */
[----:B------:R-:W-:Y:S02]  /*20ed0*/  F2FP.F16.F32.PACK_AB R135, RZ, R135 ;  /* 0x00000087ff87723e */ /* 0x000fe400000000ff */
[----:B------:R-:W-:Y:S02]  /*20ee0*/  IADD3.X R11, R5, UR5, RZ, P5, !PT ;  /* 0x00000005050b7c10 */ /* 0x000fe4000affe4ff */
        /* <DEDUP_REMOVED lines=8> */
[----:B0-----:R-:W-:-:S03]  /*20f70*/  IADD3 R8, P4, R4, UR11, RZ ;  /* 0x0000000b04087c10 */ /* 0x001fc6000ff9e0ff */
[----:B------:R-:W-:Y:S02]  /*20f80*/  F2FP.F16.F32.PACK_AB R137, RZ, R137 ;  /* 0x00000089ff89723e */ /* 0x000fe400000000ff */
[----:B------:R-:W-:Y:S02]  /*20f90*/  F2FP.F16.F32.PACK_AB R138, RZ, R138 ;  /* 0x0000008aff8a723e */ /* 0x000fe400000000ff */
[----:B------:R-:W-:Y:S01]  /*20fa0*/  IADD3.X R9, R5, UR5, RZ, P4, !PT ;  /* 0x0000000505097c10 */ /* 0x000fe2000a7fe4ff */
[----:B------:R-:W-:Y:S04]  /*20fb0*/  @P3 STG.E.U16 desc[UR36][R6.64+0x1c2], R137 ;  /* 0x0001c28906003986 */ /* 0x000fe8000c101524 */
[----:B------:R0:W-:Y:S01]  /*20fc0*/  @P1 STG.E.U16 desc[UR36][R8.64+0x1c0], R138 ;  /* 0x0001c08a08001986 */ /* 0x0001e2000c101524 */
[C---:B------:R-:W-:Y:S01]  /*20fd0*/  ISETP.GT.AND P1, PT, R0.reuse, 0xe1, P0 ;  /* 0x000000e10000780c */ /* 0x040fe20000724270 */
[----:B------:R-:W-:Y:S01]  /*20fe0*/  FMUL R139, R139, R2 ;  /* 0x000000028b8b7220 */ /* 0x000fe20000400000 */
[----:B------:R-:W-:-:S02]  /*20ff0*/  ISETP.GT.AND P4, PT, R0, 0xe8, P2 ;  /* 0x000000e80000780c */ /* 0x000fc40001784270 */
[----:B------:R-:W-:Y:S01]  /*21000*/  ISETP.GT.AND P3, PT, R0, 0xe9, P2 ;  /* 0x000000e90000780c */ /* 0x000fe20001764270 */
[-C--:B------:R-:W-:Y:S01]  /*21010*/  FMUL R140, R140, R2.reuse ;  /* 0x000000028c8c7220 */ /* 0x080fe20000400000 */
[----:B------:R-:W-:Y:S01]  /*21020*/  FMUL R141, R141, R2 ;  /* 0x000000028d8d7220 */ /* 0x000fe20000400000 */
[----:B------:R-:W-:Y:S02]  /*21030*/  F2FP.F16.F32.PACK_AB R139, RZ, R139 ;  /* 0x0000008bff8b723e */ /* 0x000fe400000000ff */
[----:B0-----:R-:W-:-:S04]  /*21040*/  IADD3 R8, P5, R4, UR11, RZ ;  /* 0x0000000b04087c10 */ /* 0x001fc8000ffbe0ff */
[----:B------:R-:W-:Y:S02]  /*21050*/  IADD3.X R9, R5, UR5, RZ, P5, !PT ;  /* 0x0000000505097c10 */ /* 0x000fe4000affe4ff */
[----:B------:R-:W-:Y:S02]  /*21060*/  F2FP.F16.F32.PACK_AB R140, RZ, R140 ;  /* 0x0000008cff8c723e */ /* 0x000fe400000000ff */
[----:B------:R-:W-:Y:S01]  /*21070*/  F2FP.F16.F32.PACK_AB R141, RZ, R141 ;  /* 0x0000008dff8d723e */ /* 0x000fe200000000ff */
[----:B------:R0:W-:Y:S01]  /*21080*/  @P1 STG.E.U16 desc[UR36][R8.64+0x1c2], R139 ;  /* 0x0001c28b08001986 */ /* 0x0001e2000c101524 */
[----:B------:R-:W-:Y:S01]  /*21090*/  ISETP.GT.AND P1, PT, R0, 0xe8, P0 ;  /* 0x000000e80000780c */ /* 0x000fe20000724270 */
[----:B------:R-:W-:Y:S02]  /*210a0*/  FMUL R142, R142, R2 ;  /* 0x000000028e8e7220 */ /* 0x000fe40000400000 */
[----:B------:R-:W-:Y:S01]  /*210b0*/  @P4 STG.E.U16 desc[UR36][R6.64+0x1d0], R140 ;  /* 0x0001d08c06004986 */ /* 0x000fe2000c101524 */
[----:B------:R-:W-:-:S03]  /*210c0*/  ISETP.GT.AND P4, PT, R0, 0xe9, P0 ;  /* 0x000000e90000780c */ /* 0x000fc60000784270 */
[----:B------:R-:W-:Y:S01]  /*210d0*/  @P3 STG.E.U16 desc[UR36][R6.64+0x1d2], R141 ;  /* 0x0001d28d06003986 */ /* 0x000fe2000c101524 */
[C---:B------:R-:W-:Y:S01]  /*210e0*/  IADD3 R10, P3, R4.reuse, UR11, RZ ;  /* 0x0000000b040a7c10 */ /* 0x040fe2000ff7e0ff */
[----:B------:R-:W-:Y:S01]  /*210f0*/  FMUL R143, R143, R2 ;  /* 0x000000028f8f7220 */ /* 0x000fe20000400000 */
[----:B------:R-:W-:Y:S02]  /*21100*/  F2FP.F16.F32.PACK_AB R142, RZ, R142 ;  /* 0x0000008eff8e723e */ /* 0x000fe400000000ff */
[----:B0-----:R-:W-:Y:S02]  /*21110*/  IADD3 R8, P5, R4, UR11, RZ ;  /* 0x0000000b04087c10 */ /* 0x001fe4000ffbe0ff */
[C---:B------:R-:W-:Y:S02]  /*21120*/  IADD3.X R11, R5.reuse, UR5, RZ, P3, !PT ;  /* 0x00000005050b7c10 */ /* 0x040fe40009ffe4ff */
[----:B------:R-:W-:Y:S02]  /*21130*/  F2FP.F16.F32.PACK_AB R143, RZ, R143 ;  /* 0x0000008fff8f723e */ /* 0x000fe400000000ff */
[----:B------:R-:W-:Y:S01]  /*21140*/  IADD3.X R9, R5, UR5, RZ, P5, !PT ;  /* 0x0000000505097c10 */ /* 0x000fe2000affe4ff */
[----:B------:R-:W-:Y:S01]  /*21150*/  @P1 STG.E.U16 desc[UR36][R10.64+0x1d0], R142 ;  /* 0x0001d08e0a001986 */ /* 0x000fe2000c101524 */
[----:B------:R-:W-:-:S02]  /*21160*/  ISETP.GT.AND P3, PT, R0, 0xf0, P2 ;  /* 0x000000f00000780c */ /* 0x000fc40001764270 */
[----:B------:R-:W-:Y:S01]  /*21170*/  ISETP.GT.AND P1, PT, R0, 0xf1, P2 ;  /* 0x000000f10000780c */ /* 0x000fe20001724270 */
[-C--:B------:R-:W-:Y:S01]  /*21180*/  FMUL R144, R144, R2.reuse ;  /* 0x0000000290907220 */ /* 0x080fe20000400000 */
[-C--:B------:R-:W-:Y:S01]  /*21190*/  FMUL R145, R145, R2.reuse ;  /* 0x0000000291917220 */ /* 0x080fe20000400000 */
[----:B------:R0:W-:Y:S01]  /*211a0*/  @P4 STG.E.U16 desc[UR36][R8.64+0x1d2], R143 ;  /* 0x0001d28f08004986 */ /* 0x0001e2000c101524 */
[----:B------:R-:W-:Y:S01]  /*211b0*/  ISETP.GT.AND P4, PT, R0, 0xf0, P0 ;  /* 0x000000f00000780c */ /* 0x000fe20000784270 */
[----:B------:R-:W-:Y:S01]  /*211c0*/  FMUL R146, R146, R2 ;  /* 0x0000000292927220 */ /* 0x000fe20000400000 */
[----:B------:R-:W-:Y:S02]  /*211d0*/  F2FP.F16.F32.PACK_AB R144, RZ, R144 ;  /* 0x00000090ff90723e */ /* 0x000fe400000000ff */
[----:B------:R-:W-:Y:S02]  /*211e0*/  F2FP.F16.F32.PACK_AB R145, RZ, R145 ;  /* 0x00000091ff91723e */ /* 0x000fe400000000ff */
[----:B------:R-:W-:Y:S01]  /*211f0*/  IADD3 R12, P5, R4, UR11, RZ ;  /* 0x0000000b040c7c10 */ /* 0x000fe2000ffbe0ff */
[----:B------:R1:W-:Y:S01]  /*21200*/  @P3 STG.E.U16 desc[UR36][R6.64+0x1e0], R144 ;  /* 0x0001e09006003986 */ /* 0x0003e2000c101524 */
[----:B------:R-:W-:-:S02]  /*21210*/  F2FP.F16.F32.PACK_AB R146, RZ, R146 ;  /* 0x00000092ff92723e */ /* 0x000fc400000000ff */
[----:B------:R-:W-:Y:S01]  /*21220*/  IADD3.X R13, R5, UR5, RZ, P5, !PT ;  /* 0x00000005050d7c10 */ /* 0x000fe2000affe4ff */
[----:B------:R1:W-:Y:S01]  /*21230*/  @P1 STG.E.U16 desc[UR36][R6.64+0x1e2], R145 ;  /* 0x0001e29106001986 */ /* 0x0003e2000c101524 */
[C---:B------:R-:W-:Y:S02]  /*21240*/  ISETP.GT.AND P1, PT, R0.reuse, 0xf1, P0 ;  /* 0x000000f10000780c */ /* 0x040fe40000724270 */
[----:B------:R-:W-:Y:S01]  /*21250*/  ISETP.GT.AND P3, PT, R0, 0xf8, P2 ;  /* 0x000000f80000780c */ /* 0x000fe20001764270 */
[-C--:B------:R-:W-:Y:S01]  /*21260*/  FMUL R147, R147, R2.reuse ;  /* 0x0000000293937220 */ /* 0x080fe20000400000 */
[----:B------:R1:W-:Y:S01]  /*21270*/  @P4 STG.E.U16 desc[UR36][R12.64+0x1e0], R146 ;  /* 0x0001e0920c004986 */ /* 0x0003e2000c101524 */
[----:B------:R-:W-:Y:S01]  /*21280*/  FMUL R148, R148, R2 ;  /* 0x0000000294947220 */ /* 0x000fe20000400000 */
[----:B0-----:R-:W-:Y:S02]  /*21290*/  IADD3 R8, P4, R4, UR11, RZ ;  /* 0x0000000b04087c10 */ /* 0x001fe4000ff9e0ff */
[----:B------:R-:W-:-:S02]  /*212a0*/  F2FP.F16.F32.PACK_AB R147, RZ, R147 ;  /* 0x00000093ff93723e */ /* 0x000fc400000000ff */
[----:B------:R-:W-:Y:S02]  /*212b0*/  IADD3.X R9, R5, UR5, RZ, P4, !PT ;  /* 0x0000000505097c10 */ /* 0x000fe4000a7fe4ff */
[----:B------:R-:W-:Y:S02]  /*212c0*/  F2FP.F16.F32.PACK_AB R148, RZ, R148 ;  /* 0x00000094ff94723e */ /* 0x000fe400000000ff */
[C---:B------:R-:W-:Y:S01]  /*212d0*/  ISETP.GT.AND P2, PT, R0.reuse, 0xf9, P2 ;  /* 0x000000f90000780c */ /* 0x040fe20001744270 */
[----:B------:R1:W-:Y:S01]  /*212e0*/  @P1 STG.E.U16 desc[UR36][R8.64+0x1e2], R147 ;  /* 0x0001e29308001986 */ /* 0x0003e2000c101524 */
[C---:B------:R-:W-:Y:S01]  /*212f0*/  ISETP.GT.AND P4, PT, R0.reuse, 0xf8, P0 ;  /* 0x000000f80000780c */ /* 0x040fe20000784270 */
[-C--:B------:R-:W-:Y:S01]  /*21300*/  FMUL R149, R149, R2.reuse ;  /* 0x0000000295957220 */ /* 0x080fe20000400000 */
[----:B------:R-:W-:Y:S01]  /*21310*/  ISETP.GT.AND P0, PT, R0, 0xf9, P0 ;  /* 0x000000f90000780c */ /* 0x000fe20000704270 */
[----:B------:R1:W-:Y:S01]  /*21320*/  @P3 STG.E.U16 desc[UR36][R6.64+0x1f0], R148 ;  /* 0x0001f09406003986 */ /* 0x0003e2000c101524 */
[-C--:B------:R-:W-:Y:S01]  /*21330*/  FMUL R150, R150, R2.reuse ;  /* 0x0000000296967220 */ /* 0x080fe20000400000 */
[C---:B------:R-:W-:Y:S01]  /*21340*/  IADD3 R10, P3, R4.reuse, UR11, RZ ;  /* 0x0000000b040a7c10 */ /* 0x040fe2000ff7e0ff */
[----:B------:R-:W-:Y:S01]  /*21350*/  FMUL R151, R151, R2 ;  /* 0x0000000297977220 */ /* 0x000fe20000400000 */
[----:B------:R-:W-:-:S02]  /*21360*/  IADD3 R4, P1, R4, UR11, RZ ;  /* 0x0000000b04047c10 */ /* 0x000fc4000ff3e0ff */
[----:B------:R-:W-:Y:S02]  /*21370*/  F2FP.F16.F32.PACK_AB R149, RZ, R149 ;  /* 0x00000095ff95723e */ /* 0x000fe400000000ff */
[C---:B------:R-:W-:Y:S02]  /*21380*/  IADD3.X R11, R5.reuse, UR5, RZ, P3, !PT ;  /* 0x00000005050b7c10 */ /* 0x040fe40009ffe4ff */
[----:B------:R-:W-:Y:S02]  /*21390*/  F2FP.F16.F32.PACK_AB R150, RZ, R150 ;  /* 0x00000096ff96723e */ /* 0x000fe400000000ff */
[----:B------:R-:W-:Y:S02]  /*213a0*/  IADD3.X R5, R5, UR5, RZ, P1, !PT ;  /* 0x0000000505057c10 */ /* 0x000fe40008ffe4ff */
[----:B------:R-:W-:Y:S01]  /*213b0*/  F2FP.F16.F32.PACK_AB R151, RZ, R151 ;  /* 0x00000097ff97723e */ /* 0x000fe200000000ff */
[----:B------:R1:W-:Y:S04]  /*213c0*/  @P2 STG.E.U16 desc[UR36][R6.64+0x1f2], R149 ;  /* 0x0001f29506002986 */ /* 0x0003e8000c101524 */
[----:B------:R1:W-:Y:S04]  /*213d0*/  @P4 STG.E.U16 desc[UR36][R4.64+0x1f0], R150 ;  /* 0x0001f09604004986 */ /* 0x0003e8000c101524 */
[----:B------:R1:W-:Y:S02]  /*213e0*/  @P0 STG.E.U16 desc[UR36][R10.64+0x1f2], R151 ;  /* 0x0001f2970a000986 */ /* 0x0003e4000c101524 */
.L_x_294:
[----:B------:R-:W-:Y:S05]  /*213f0*/  BSYNC B0 ;  /* 0x0000000000007941 */ /* 0x000fea0003800000 */
.L_x_28:
[----:B01----:R-:W2:Y:S04]  /*21400*/  LDL.LU R5, [R1+0x400] ;  /* 0x0004000001057983 */ /* 0x003ea80000300800 */
[----:B------:R-:W2:Y:S01]  /*21410*/  LDL.LU R4, [R1+0x404] ;  /* 0x0004040001047983 */ /* 0x000ea20000300800 */
[----:B------:R-:W-:Y:S01]  /*21420*/  ULDC UR4, c[0x0][0xc] ;  /* 0x0000030000047ab9 */ /* 0x000fe20000000800 */
[----:B------:R-:W-:Y:S01]  /*21430*/  ULDC UR5, c[0x0][0x10] ;  /* 0x0000040000057ab9 */ /* 0x000fe20000000800 */
[----:B-----5:R-:W2:Y:S01]  /*21440*/  LDC R3, c[0x0][0x14] ;  /* 0x00000500ff037b82 */ /* 0x020ea20000000800 */
[----:B------:R-:W-:Y:S01]  /*21450*/  UIMAD.WIDE.U32 UR4, UR4, UR5, URZ ;  /* 0x00000005040472a5 */ /* 0x000fe2000f8e003f */
[----:B------:R-:W-:Y:S01]  /*21460*/  PRMT R0, RZ, 0x7610, R0 ;  /* 0x00007610ff007816 */ /* 0x000fe20000000000 */
[----:B------:R-:W-:Y:S01]  /*21470*/  UMOV UR42, 0xffffffff ;  /* 0xffffffff002a7882 */ /* 0x000fe20000000000 */
[----:B------:R-:W-:-:S03]  /*21480*/  UMOV UR45, 0xffffffff ;  /* 0xffffffff002d7882 */ /* 0x000fc60000000000 */
[----:B--2---:R-:W-:-:S04]  /*21490*/  IMAD.WIDE.U32 R4, R3, UR4, R4 ;  /* 0x0000000403047c25 */ /* 0x004fc8000f8e0004 */
[----:B------:R-:W-:Y:S01]  /*214a0*/  IMAD R3, R3, UR5, RZ ;  /* 0x0000000503037c24 */ /* 0x000fe2000f8e02ff */
[----:B------:R-:W-:Y:S01]  /*214b0*/  ULDC.64 UR4, c[0x0][0x650] ;  /* 0x0001940000047ab9 */ /* 0x000fe20000000a00 */
[----:B------:R-:W-:Y:S01]  /*214c0*/  IMAD.MOV.U32 R21, RZ, RZ, R4 ;  /* 0x000000ffff157224 */ /* 0x000fe200078e0004 */
[----:B------:R-:W-:Y:S01]  /*214d0*/  ISETP.GE.U32.AND P0, PT, R4, UR4, PT ;  /* 0x0000000404007c0c */ /* 0x000fe2000bf06070 */
[----:B------:R-:W-:-:S05]  /*214e0*/  IMAD.IADD R23, R5, 0x1, R3 ;  /* 0x0000000105177824 */ /* 0x000fca00078e0203 */
[----:B------:R0:W-:Y:S01]  /*214f0*/  STL [R1+0x400], R23 ;  /* 0x0004001701007387 */ /* 0x0001e20000100800 */
[----:B------:R-:W-:-:S03]  /*21500*/  ISETP.GE.U32.AND.EX P0, PT, R23, UR5, PT, P0 ;  /* 0x0000000517007c0c */ /* 0x000fc6000bf06100 */
[----:B------:R0:W-:Y:S10]  /*21510*/  STL [R1+0x404], R21 ;  /* 0x0004041501007387 */ /* 0x0001f40000100800 */
[----:B0-----:R-:W-:Y:S05]  /*21520*/  @P0 BRA `(.L_x_295) ;  /* 0x0000000400780947 */ /* 0x001fea0003800000 */
[----:B------:R-:W0:Y:S01]  /*21530*/  S2R R17, SR_CTAID.X ;  /* 0x0000000000117919 */ /* 0x000e220000002500 */
[----:B------:R-:W1:Y:S01]  /*21540*/  LDC.64 R10, c[0x0][0x628] ;  /* 0x00018a00ff0a7b82 */ /* 0x000e620000000a00 */
[----:B------:R-:W-:Y:S01]  /*21550*/  ULDC UR4, c[0x0][0x150] ;  /* 0x0000540000047ab9 */ /* 0x000fe20000000800 */
[----:B------:R-:W-:Y:S01]  /*21560*/  IMAD.MOV.U32 R8, RZ, RZ, R21 ;  /* 0x000000ffff087224 */ /* 0x000fe200078e0015 */
[----:B------:R-:W2:Y:S01]  /*21570*/  S2R R19, SR_CTAID.Y ;  /* 0x0000000000137919 */ /* 0x000ea20000002600 */
[----:B------:R-:W-:-:S04]  /*21580*/  IMAD.MOV.U32 R9, RZ, RZ, R23 ;  /* 0x000000ffff097224 */ /* 0x000fc800078e0017 */
[----:B------:R-:W2:Y:S08]  /*21590*/  LDC R20, c[0x0][0x144] ;  /* 0x00005100ff147b82 */ /* 0x000eb00000000800 */
[----:B------:R-:W2:Y:S08]  /*215a0*/  LDC R12, c[0x0][0x630] ;  /* 0x00018c00ff0c7b82 */ /* 0x000eb00000000800 */
[----:B---34-:R-:W3:Y:S01]  /*215b0*/  LDC.64 R14, c[0x0][0x620] ;  /* 0x00018800ff0e7b82 */ /* 0x018ee20000000a00 */
[----:B-1----:R-:W-:-:S04]  /*215c0*/  ISETP.NE.U32.AND P0, PT, R10, RZ, PT ;  /* 0x000000ff0a00720c */ /* 0x002fc80003f05070 */
[----:B------:R-:W-:Y:S02]  /*215d0*/  ISETP.NE.AND.EX P0, PT, R11, RZ, PT, P0 ;  /* 0x000000ff0b00720c */ /* 0x000fe40003f05300 */
[----:B0-----:R-:W-:-:S05]  /*215e0*/  I2FP.F32.U32 R0, R17 ;  /* 0x0000001100007245 */ /* 0x001fca0000201000 */
[----:B------:R-:W-:-:S04]  /*215f0*/  FMUL R0, R0, UR4 ;  /* 0x0000000400007c20 */ /* 0x000fc80008400000 */
[----:B------:R0:W1:Y:S02]  /*21600*/  F2I.U32.TRUNC.NTZ R18, R0 ;  /* 0x0000000000127305 */ /* 0x000064000020f000 */
[----:B--2---:R-:W-:Y:S05]  /*21610*/  @!P0 BRA `(.L_x_296) ;  /* 0x0000000000288947 */ /* 0x004fea0003800000 */
[----:B0-----:R-:W0:Y:S02]  /*21620*/  LDC R0, c[0x0][0x634] ;  /* 0x00018d00ff007b82 */ /* 0x001e240000000800 */
        /* <DEDUP_REMOVED lines=9> */
.L_x_296:
[-CC-:B------:R-:W-:Y:S01]  /*216c0*/  SHF.R.U64 R27, R8, R12.reuse, R9.reuse ;  /* 0x0000000c081b7219 */ /* 0x180fe20000001209 */
[----:B------:R-:W2:Y:S01]  /*216d0*/  LDC.64 R24, c[0x0][0x640] ;  /* 0x00019000ff187b82 */ /* 0x000ea20000000a00 */
[----:B0-----:R-:W-:Y:S01]  /*216e0*/  SHF.R.U32.HI R0, RZ, R12, R9 ;  /* 0x0000000cff007219 */ /* 0x001fe20000011609 */
[----:B------:R-:W-:Y:S01]  /*216f0*/  IMAD.MOV.U32 R4, RZ, RZ, R21 ;  /* 0x000000ffff047224 */ /* 0x000fe200078e0015 */
[----:B------:R-:W-:Y:S01]  /*21700*/  IADD3 R3, P0, RZ, -R27, RZ ;  /* 0x8000001bff037210 */ /* 0x000fe20007f1e0ff */
[----:B-1----:R-:W-:Y:S01]  /*21710*/  IMAD.MOV R18, RZ, RZ, -R18 ;  /* 0x000000ffff127224 */ /* 0x002fe200078e0a12 */
[----:B------:R-:W-:Y:S01]  /*21720*/  ULDC UR4, c[0x0][0x154] ;  /* 0x0000550000047ab9 */ /* 0x000fe20000000800 */
[----:B------:R-:W-:Y:S02]  /*21730*/  IMAD.MOV.U32 R7, RZ, RZ, 0x1 ;  /* 0x00000001ff077424 */ /* 0x000fe400078e00ff */
[----:B------:R-:W0:Y:S01]  /*21740*/  LDC R6, c[0x0][0x618] ;  /* 0x00018600ff067b82 */ /* 0x000e220000000800 */
[----:B------:R-:W-:-:S02]  /*21750*/  IMAD.X R5, RZ, RZ, ~R0, P0 ;  /* 0x000000ffff057224 */ /* 0x000fc400000e0e00 */
[----:B------:R-:W-:Y:S02]  /*21760*/  IMAD R17, R20, R18, R17 ;  /* 0x0000001214117224 */ /* 0x000fe400078e0211 */
[-C--:B---3--:R-:W-:Y:S02]  /*21770*/  IMAD R0, R5, R14.reuse, RZ ;  /* 0x0000000e05007224 */ /* 0x088fe400078e02ff */
[----:B------:R-:W-:Y:S01]  /*21780*/  IMAD.MOV.U32 R5, RZ, RZ, R23 ;  /* 0x000000ffff057224 */ /* 0x000fe200078e0017 */
[----:B------:R-:W1:Y:S01]  /*21790*/  LDC R8, c[0x0][0x608] ;  /* 0x00018200ff087b82 */ /* 0x000e620000000800 */
[----:B------:R-:W-:-:S04]  /*217a0*/  IMAD.WIDE.U32 R4, R3, R14, R4 ;  /* 0x0000000e03047225 */ /* 0x000fc800078e0004 */
[----:B------:R-:W-:-:S03]  /*217b0*/  IMAD R3, R3, R15, R0 ;  /* 0x0000000f03037224 */ /* 0x000fc600078e0200 */
[----:B------:R-:W3:Y:S01]  /*217c0*/  LDC R22, c[0x0][0x658] ;  /* 0x00019600ff167b82 */ /* 0x000ee20000000800 */
[----:B------:R-:W-:Y:S01]  /*217d0*/  I2FP.F32.U32 R0, R19 ;  /* 0x0000001300007245 */ /* 0x000fe20000201000 */
[----:B------:R-:W-:Y:S01]  /*217e0*/  IMAD.IADD R3, R5, 0x1, R3 ;  /* 0x0000000105037824 */ /* 0x000fe200078e0203 */
[----:B--2---:R-:W-:Y:S01]  /*217f0*/  ISETP.NE.U32.AND P0, PT, R24, RZ, PT ;  /* 0x000000ff1800720c */ /* 0x004fe20003f05070 */
[----:B------:R-:W-:Y:S02]  /*21800*/  IMAD.MOV.U32 R5, RZ, RZ, -0x1 ;  /* 0xffffffffff057424 */ /* 0x000fe400078e00ff */
[----:B------:R-:W-:Y:S02]  /*21810*/  FMUL R0, R0, UR4 ;  /* 0x0000000400007c20 */ /* 0x000fe40008400000 */
[----:B------:R-:W2:Y:S01]  /*21820*/  LDC R18, c[0x0][0x148] ;  /* 0x00005200ff127b82 */ /* 0x000ea20000000800 */
[----:B0-----:R-:W-:Y:S01]  /*21830*/  SHF.R.U64 R12, R4, R6, R3 ;  /* 0x00000006040c7219 */ /* 0x001fe20000001203 */
[----:B------:R0:W4:Y:S01]  /*21840*/  F2I.U32.TRUNC.NTZ R13, R0 ;  /* 0x00000000000d7305 */ /* 0x000122000020f000 */
[----:B------:R-:W-:-:S02]  /*21850*/  ISETP.NE.AND.EX P0, PT, R25, RZ, PT, P0 ;  /* 0x000000ff1900720c */ /* 0x000fc40003f05300 */
[----:B------:R-:W-:-:S03]  /*21860*/  SHF.R.U32.HI R3, RZ, R6, R3 ;  /* 0x00000006ff037219 */ /* 0x000fc60000011603 */
[----:B------:R-:W0:Y:S01]  /*21870*/  LDC R15, c[0x0][0x600] ;  /* 0x00018000ff0f7b82 */ /* 0x000e220000000800 */
[-CC-:B-1----:R-:W-:Y:S02]  /*21880*/  SHF.R.U64 R10, R12, R8.reuse, R3.reuse ;  /* 0x000000080c0a7219 */ /* 0x182fe40000001203 */
[----:B------:R-:W-:-:S05]  /*21890*/  SHF.R.U32.HI R3, RZ, R8, R3 ;  /* 0x00000008ff037219 */ /* 0x000fca0000011603 */
[----:B------:R-:W1:Y:S01]  /*218a0*/  LDC R20, c[0x0][0x648] ;  /* 0x00019200ff147b82 */ /* 0x000e620000000800 */
[-C--:B---3--:R-:W-:Y:S02]  /*218b0*/  SHF.L.U32 R4, R5, R22.reuse, RZ ;  /* 0x0000001605047219 */ /* 0x088fe400000006ff */
[-CC-:B------:R-:W-:Y:S02]  /*218c0*/  SHF.R.U64 R14, R10, R22.reuse, R3.reuse ;  /* 0x000000160a0e7219 */ /* 0x180fe40000001203 */
[----:B------:R-:W-:Y:S02]  /*218d0*/  SHF.R.U32.HI R5, RZ, R22, R3 ;  /* 0x00000016ff057219 */ /* 0x000fe40000011603 */
[----:B------:R-:W-:Y:S01]  /*218e0*/  LOP3.LUT R21, RZ, R4, RZ, 0x33, !PT ;  /* 0x00000004ff157212 */ /* 0x000fe200078e33ff */
[----:B------:R-:W3:Y:S01]  /*218f0*/  LDC R23, c[0x0][0x638] ;  /* 0x00018e00ff177b82 */ /* 0x000ee20000000800 */
[----:B------:R-:W-:Y:S01]  /*21900*/  SHF.L.U32 R22, R7, R22, RZ ;  /* 0x0000001607167219 */ /* 0x000fe200000006ff */
[----:B------:R-:W-:-:S06]  /*21910*/  IMAD.MOV.U32 R4, RZ, RZ, R14 ;  /* 0x000000ffff047224 */ /* 0x000fcc00078e000e */
[----:B------:R-:W0:Y:S01]  /*21920*/  LDC R26, c[0x0][0x610] ;  /* 0x00018400ff1a7b82 */ /* 0x000e220000000800 */
[----:B----4-:R-:W-:Y:S05]  /*21930*/  @!P0 BRA `(.L_x_297) ;  /* 0x0000000000288947 */ /* 0x010fea0003800000 */
[----:B------:R-:W4:Y:S02]  /*21940*/  LDC R3, c[0x0][0x64c] ;  /* 0x00019300ff037b82 */ /* 0x000f240000000800 */
[----:B----4-:R-:W-:-:S05]  /*21950*/  IADD3 R3, P0, R14, R3, RZ ;  /* 0x000000030e037210 */ /* 0x010fca0007f1e0ff */
        /* <DEDUP_REMOVED lines=8> */
.L_x_297:
[----:B------:R-:W4:Y:S01]  /*219e0*/  LDC R3, c[0x0][0x65c] ;  /* 0x00019700ff037b82 */ /* 0x000f220000000800 */
[----:B01----:R-:W-:Y:S01]  /*219f0*/  SHF.R.U64 R0, R4, R20, R5 ;  /* 0x0000001404007219 */ /* 0x003fe20000001205 */
[----:B------:R-:W-:Y:S01]  /*21a00*/  VIADD R7, R15, 0xffffffff ;  /* 0xffffffff0f077836 */ /* 0x000fe20000000000 */
[----:B------:R-:W-:Y:S01]  /*21a10*/  LOP3.LUT R5, R10, R21, RZ, 0xc0, !PT ;  /* 0x000000150a057212 */ /* 0x000fe200078ec0ff */
[----:B------:R-:W-:Y:S01]  /*21a20*/  IMAD.MOV R13, RZ, RZ, -R13 ;  /* 0x000000ffff0d7224 */ /* 0x000fe200078e0a0d */
[----:B------:R-:W-:Y:S02]  /*21a30*/  R2UR UR45, R27 ;  /* 0x000000001b2d72ca */ /* 0x000fe400000e0000 */
[----:B------:R-:W-:Y:S02]  /*21a40*/  LOP3.LUT R12, R12, R7, RZ, 0xc0, !PT ;  /* 0x000000070c0c7212 */ /* 0x000fe400078ec0ff */
[----:B----4-:R-:W-:Y:S01]  /*21a50*/  ISETP.NE.AND P0, PT, R3, 0x1, PT ;  /* 0x000000010300780c */ /* 0x010fe20003f05270 */
[----:B------:R-:W-:-:S02]  /*21a60*/  IMAD.MOV R3, RZ, RZ, -R0 ;  /* 0x000000ffff037224 */ /* 0x000fc400078e0a00 */
[----:B------:R-:W-:Y:S02]  /*21a70*/  IMAD R0, R22, R0, R5 ;  /* 0x0000000016007224 */ /* 0x000fe400078e0205 */
[----:B---3--:R-:W-:-:S04]  /*21a80*/  IMAD R3, R3, R23, R14 ;  /* 0x0000001703037224 */ /* 0x008fc800078e020e */
[----:B------:R-:W-:-:S04]  /*21a90*/  IMAD R3, R3, R15, R12 ;  /* 0x0000000f03037224 */ /* 0x000fc800078e020c */
[----:B--2---:R-:W-:-:S04]  /*21aa0*/  @P0 IMAD R17, R18, R13, R19 ;  /* 0x0000000d12110224 */ /* 0x004fc800078e0213 */
[----:B------:R-:W-:-:S05]  /*21ab0*/  IMAD R0, R0, R26, R17 ;  /* 0x0000001a00007224 */ /* 0x000fca00078e0211 */
[----:B------:R-:W-:Y:S02]  /*21ac0*/  SEL R4, R3, R0, !P0 ;  /* 0x0000000003047207 */ /* 0x000fe40004000000 */
[----:B------:R-:W-:Y:S02]  /*21ad0*/  SEL R0, R0, R3, !P0 ;  /* 0x0000000300007207 */ /* 0x000fe40004000000 */
[----:B------:R-:W-:Y:S02]  /*21ae0*/  R2UR UR42, R4 ;  /* 0x00000000042a72ca */ /* 0x000fe400000e0000 */
[----:B------:R-:W-:Y:S01]  /*21af0*/  R2UR UR41, R0 ;  /* 0x00000000002972ca */ /* 0x000fe200000e0000 */
[----:B------:R-:W-:-:S14]  /*21b00*/  IMAD.MOV.U32 R0, RZ, RZ, 0x1 ;  /* 0x00000001ff007424 */ /* 0x000fdc00078e00ff */
.L_x_295:
[----:B------:R-:W-:-:S13]  /*21b10*/  LOP3.LUT P0, RZ, R0, 0xff, RZ, 0xc0, !PT ;  /* 0x000000ff00ff7812 */ /* 0x000fda000780c0ff */
[----:B------:R-:W-:Y:S05]  /*21b20*/  @P0 BRA `(.L_x_298) ;  /* 0xfffffdf400340947 */ /* 0x000fea000383ffff */
[----:B------:R-:W-:Y:S05]  /*21b30*/  EXIT ;  /* 0x000000000000794d */ /* 0x000fea0003800000 */
.L_x_3:
[----:B------:R-:W2:Y:S01]  /*21b40*/  LDL R17, [R1+0x404] ;  /* 0x0004040001117983 */ /* 0x000ea20000100800 */
[----:B------:R-:W-:-:S03]  /*21b50*/  ULDC.64 UR4, c[0x0][0x650] ;  /* 0x0001940000047ab9 */ /* 0x000fc60000000a00 */
[----:B------:R-:W3:Y:S01]  /*21b60*/  LDL R18, [R1+0x400] ;  /* 0x0004000001127983 */ /* 0x000ee20000100800 */
[----:B------:R-:W-:Y:S01]  /*21b70*/  PRMT R6, RZ, 0x7610, R6 ;  /* 0x00007610ff067816 */ /* 0x000fe20000000006 */
[----:B------:R-:W-:Y:S02]  /*21b80*/  IMAD.MOV.U32 R3, RZ, RZ, -0x1 ;  /* 0xffffffffff037424 */ /* 0x000fe400078e00ff */
[----:B------:R-:W-:Y:S02]  /*21b90*/  IMAD.MOV.U32 R2, RZ, RZ, -0x1 ;  /* 0xffffffffff027424 */ /* 0x000fe400078e00ff */
[----:B------:R-:W-:Y:S01]  /*21ba0*/  IMAD.MOV.U32 R10, RZ, RZ, -0x1 ;  /* 0xffffffffff0a7424 */ /* 0x000fe200078e00ff */
[----:B--2---:R-:W-:-:S04]  /*21bb0*/  ISETP.GE.U32.AND P0, PT, R17, UR4, PT ;  /* 0x0000000411007c0c */ /* 0x004fc8000bf06070 */
[----:B---3--:R-:W-:-:S13]  /*21bc0*/  ISETP.GE.U32.AND.EX P0, PT, R18, UR5, PT, P0 ;  /* 0x0000000512007c0c */ /* 0x008fda000bf06100 */
        /* <DEDUP_REMOVED lines=19> */
.L_x_300:
[--C-:B------:R-:W-:Y:S01]  /*21d00*/  SHF.R.U64 R10, R8, R12, R9.reuse ;  /* 0x0000000c080a7219 */ /* 0x100fe20000001209 */
[----:B------:R-:W-:Y:S01]  /*21d10*/  IMAD.MOV.U32 R3, RZ, RZ, R18 ;  /* 0x000000ffff037224 */ /* 0x000fe200078e0012 */
[----:B------:R-:W-:Y:S01]  /*21d20*/  I2FP.F32.U32 R6, R4 ;  /* 0x0000000400067245 */ /* 0x000fe20000201000 */
[----:B------:R-:W0:Y:S01]  /*21d30*/  LDC R16, c[0x0][0x618] ;  /* 0x00018600ff107b82 */ /* 0x000e220000000800 */
[----:B------:R-:W-:Y:S01]  /*21d40*/  SHF.R.U32.HI R2, RZ, R12, R9 ;  /* 0x0000000cff027219 */ /* 0x000fe20000011609 */
[----:B------:R-:W-:Y:S01]  /*21d50*/  ULDC UR4, c[0x0][0x150] ;  /* 0x0000540000047ab9 */ /* 0x000fe20000000800 */
[----:B------:R-:W-:Y:S01]  /*21d60*/  IADD3 R5, P0, RZ, -R10, RZ ;  /* 0x8000000aff057210 */ /* 0x000fe20007f1e0ff */
[----:B------:R-:W-:Y:S01]  /*21d70*/  FMUL R9, R6, UR4 ;  /* 0x0000000406097c20 */ /* 0x000fe20008400000 */
[----:B------:R-:W-:-:S03]  /*21d80*/  ULDC UR4, c[0x0][0x154] ;  /* 0x0000550000047ab9 */ /* 0x000fc60000000800 */
[----:B------:R-:W1:Y:S01]  /*21d90*/  LDC.64 R18, c[0x0][0x640] ;  /* 0x00019000ff127b82 */ /* 0x000e620000000a00 */
[----:B------:R-:W-:Y:S01]  /*21da0*/  IMAD.X R7, RZ, RZ, ~R2, P0 ;  /* 0x000000ffff077224 */ /* 0x000fe200000e0e02 */
[----:B------:R-:W2:Y:S01]  /*21db0*/  F2I.U32.TRUNC.NTZ R9, R9 ;  /* 0x0000000900097305 */ /* 0x000ea2000020f000 */
[----:B------:R-:W-:Y:S02]  /*21dc0*/  IMAD.MOV.U32 R2, RZ, RZ, R17 ;  /* 0x000000ffff027224 */ /* 0x000fe400078e0011 */
[-C--:B------:R-:W-:Y:S02]  /*21dd0*/  IMAD R6, R7, R14.reuse, RZ ;  /* 0x0000000e07067224 */ /* 0x080fe400078e02ff */
[C---:B------:R-:W-:Y:S01]  /*21de0*/  IMAD.WIDE.U32 R2, R5.reuse, R14, R2 ;  /* 0x0000000e05027225 */ /* 0x040fe200078e0002 */
[----:B------:R-:W3:Y:S03]  /*21df0*/  LDC R11, c[0x0][0x144] ;  /* 0x00005100ff0b7b82 */ /* 0x000ee60000000800 */
[----:B------:R-:W-:-:S02]  /*21e00*/  IMAD R5, R5, R15, R6 ;  /* 0x0000000f05057224 */ /* 0x000fc400078e0206 */
[----:B------:R-:W-:Y:S02]  /*21e10*/  IMAD.MOV.U32 R6, RZ, RZ, -0x1 ;  /* 0xffffffffff067424 */ /* 0x000fe400078e00ff */
[----:B------:R-:W-:Y:S01]  /*21e20*/  IMAD.IADD R3, R3, 0x1, R5 ;  /* 0x0000000103037824 */ /* 0x000fe200078e0205 */
[----:B------:R-:W4:Y:S01]  /*21e30*/  LDC R12, c[0x0][0x608] ;  /* 0x00018200ff0c7b82 */ /* 0x000f220000000800 */
[----:B------:R-:W-:-:S03]  /*21e40*/  I2FP.F32.U32 R5, R0 ;  /* 0x0000000000057245 */ /* 0x000fc60000201000 */
[-C--:B0-----:R-:W-:Y:S01]  /*21e50*/  SHF.R.U64 R8, R2, R16.reuse, R3 ;  /* 0x0000001002087219 */ /* 0x081fe20000001203 */
[----:B--2---:R-:W-:Y:S01]  /*21e60*/  IMAD.MOV R2, RZ, RZ, -R9 ;  /* 0x000000ffff027224 */ /* 0x004fe200078e0a09 */
[----:B------:R-:W-:Y:S01]  /*21e70*/  SHF.R.U32.HI R3, RZ, R16, R3 ;  /* 0x00000010ff037219 */ /* 0x000fe20000011603 */
[----:B------:R-:W-:Y:S01]  /*21e80*/  FMUL R5, R5, UR4 ;  /* 0x0000000405057c20 */ /* 0x000fe20008400000 */
[----:B------:R-:W0:Y:S01]  /*21e90*/  LDC R7, c[0x0][0x658] ;  /* 0x00019600ff077b82 */ /* 0x000e220000000800 */
[----:B-1----:R-:W-:-:S04]  /*21ea0*/  ISETP.NE.U32.AND P0, PT, R18, RZ, PT ;  /* 0x000000ff1200720c */ /* 0x002fc80003f05070 */
[----:B------:R-:W-:-:S03]  /*21eb0*/  ISETP.NE.AND.EX P0, PT, R19, RZ, PT, P0 ;  /* 0x000000ff1300720c */ /* 0x000fc60003f05300 */
[----:B------:R-:W1:Y:S01]  /*21ec0*/  LDC R15, c[0x0][0x148] ;  /* 0x00005200ff0f7b82 */ /* 0x000e620000000800 */
[----:B---3--:R-:W-:Y:S02]  /*21ed0*/  IMAD R16, R11, R2, R4 ;  /* 0x000000020b107224 */ /* 0x008fe400078e0204 */
[----:B------:R-:W-:-:S05]  /*21ee0*/  IMAD.MOV.U32 R4, RZ, RZ, 0x1 ;  /* 0x00000001ff047424 */ /* 0x000fca00078e00ff */
[----:B------:R-:W2:Y:S01]  /*21ef0*/  LDC R14, c[0x0][0x600] ;  /* 0x00018000ff0e7b82 */ /* 0x000ea20000000800 */
[-CC-:B----4-:R-:W-:Y:S02]  /*21f00*/  SHF.R.U64 R11, R8, R12.reuse, R3.reuse ;  /* 0x0000000c080b7219 */ /* 0x190fe40000001203 */
[----:B------:R-:W-:Y:S02]  /*21f10*/  SHF.R.U32.HI R2, RZ, R12, R3 ;  /* 0x0000000cff027219 */ /* 0x000fe40000011603 */
[----:B------:R3:W4:Y:S03]  /*21f20*/  F2I.U32.TRUNC.NTZ R12, R5 ;  /* 0x00000005000c7305 */ /* 0x000726000020f000 */
[----:B------:R-:W1:Y:S01]  /*21f30*/  LDC R17, c[0x0][0x648] ;  /* 0x00019200ff117b82 */ /* 0x000e620000000800 */
[-C--:B0-----:R-:W-:Y:S02]  /*21f40*/  SHF.R.U64 R13, R11, R7.reuse, R2 ;  /* 0x000000070b0d7219 */ /* 0x081fe40000001202 */
[----:B------:R-:W-:-:S02]  /*21f50*/  SHF.L.U32 R6, R6, R7, RZ ;  /* 0x0000000706067219 */ /* 0x000fc400000006ff */
[-C--:B------:R-:W-:Y:S01]  /*21f60*/  SHF.R.U32.HI R3, RZ, R7.reuse, R2 ;  /* 0x00000007ff037219 */ /* 0x080fe20000011602 */
[----:B------:R-:W-:Y:S01]  /*21f70*/  IMAD.MOV.U32 R2, RZ, RZ, R13 ;  /* 0x000000ffff027224 */ /* 0x000fe200078e000d */
[----:B------:R-:W-:Y:S01]  /*21f80*/  SHF.L.U32 R21, R4, R7, RZ ;  /* 0x0000000704157219 */ /* 0x000fe200000006ff */
[----:B------:R-:W0:Y:S01]  /*21f90*/  LDC R20, c[0x0][0x638] ;  /* 0x00018e00ff147b82 */ /* 0x000e220000000800 */
[----:B------:R-:W-:-:S07]  /*21fa0*/  LOP3.LUT R22, RZ, R6, RZ, 0x33, !PT ;  /* 0x00000006ff167212 */ /* 0x000fce00078e33ff */
[----:B------:R-:W0:Y:S01]  /*21fb0*/  LDC R23, c[0x0][0x610] ;  /* 0x00018400ff177b82 */ /* 0x000e220000000800 */
[----:B---34-:R-:W-:Y:S05]  /*21fc0*/  @!P0 BRA `(.L_x_301) ;  /* 0x0000000000288947 */ /* 0x018fea0003800000 */
        /* <DEDUP_REMOVED lines=10> */
.L_x_301:
[----:B------:R-:W3:Y:S01]  /*22070*/  LDC R4, c[0x0][0x65c] ;  /* 0x00019700ff047b82 */ /* 0x000ee20000000800 */
[----:B-1----:R-:W-:Y:S01]  /*22080*/  SHF.R.U64 R3, R2, R17, R3 ;  /* 0x0000001102037219 */ /* 0x002fe20000001203 */
[----:B--2---:R-:W-:Y:S01]  /*22090*/  VIADD R5, R14, 0xffffffff ;  /* 0xffffffff0e057836 */ /* 0x004fe20000000000 */
[----:B------:R-:W-:Y:S01]  /*220a0*/  LOP3.LUT R2, R11, R22, RZ, 0xc0, !PT ;  /* 0x000000160b027212 */ /* 0x000fe200078ec0ff */
[----:B------:R-:W-:Y:S02]  /*220b0*/  IMAD.MOV R12, RZ, RZ, -R12 ;  /* 0x000000ffff0c7224 */ /* 0x000fe400078e0a0c */
[----:B------:R-:W-:Y:S01]  /*220c0*/  IMAD.MOV.U32 R6, RZ, RZ, 0x1 ;  /* 0x00000001ff067424 */ /* 0x000fe200078e00ff */
[----:B------:R-:W-:Y:S02]  /*220d0*/  LOP3.LUT R5, R8, R5, RZ, 0xc0, !PT ;  /* 0x0000000508057212 */ /* 0x000fe400078ec0ff */
[----:B---3--:R-:W-:Y:S01]  /*220e0*/  ISETP.NE.AND P0, PT, R4, 0x1, PT ;  /* 0x000000010400780c */ /* 0x008fe20003f05270 */
[----:B------:R-:W-:-:S02]  /*220f0*/  IMAD.MOV R4, RZ, RZ, -R3 ;  /* 0x000000ffff047224 */ /* 0x000fc400078e0a03 */
[----:B------:R-:W-:-:S10]  /*22100*/  IMAD R3, R21, R3, R2 ;  /* 0x0000000315037224 */ /* 0x000fd400078e0202 */
[----:B------:R-:W-:Y:S02]  /*22110*/  @P0 IMAD R16, R15, R12, R0 ;  /* 0x0000000c0f100224 */ /* 0x000fe400078e0200 */
[----:B0-----:R-:W-:Y:S02]  /*22120*/  IMAD R0, R4, R20, R13 ;  /* 0x0000001404007224 */ /* 0x001fe400078e020d */
[----:B------:R-:W-:Y:S02]  /*22130*/  IMAD R3, R3, R23, R16 ;  /* 0x0000001703037224 */ /* 0x000fe400078e0210 */
[----:B------:R-:W-:-:S05]  /*22140*/  IMAD R0, R0, R14, R5 ;  /* 0x0000000e00007224 */ /* 0x000fca00078e0205 */
[----:B------:R-:W-:Y:S02]  /*22150*/  SEL R2, R0, R3, !P0 ;  /* 0x0000000300027207 */ /* 0x000fe40004000000 */
[----:B------:R-:W-:-:S07]  /*22160*/  SEL R3, R3, R0, !P0 ;  /* 0x0000000003037207 */ /* 0x000fce0004000000 */
.L_x_299:
[----:B------:R-:W-:-:S08]  /*22170*/  NOP ;  /* 0x0000000000007918 */ /* 0x000fd00000000000 */
[----:B------:R-:W0:-:S00]  /*22180*/  USETMAXREG.DEALLOC.CTAPOOL 0x18 ;  /* 0x00000018000079c8 */ /* 0x000e0000080e0500 */
[----:B------:R-:W-:-:S13]  /*22190*/  ISETP.NE.AND P0, PT, RZ, UR8, PT ;  /* 0x00000008ff007c0c */ /* 0x000fda000bf05270 */
[----:B------:R-:W-:Y:S05]  /*221a0*/  @P0 EXIT ;  /* 0x000000000000094d */ /* 0x000fea0003800000 */
[----:B0-----:R-:W-:Y:S01]  /*221b0*/  LOP3.LUT P0, RZ, R6, 0xff, RZ, 0xc0, !PT ;  /* 0x000000ff06ff7812 */ /* 0x001fe2000780c0ff */
[----:B------:R-:W-:Y:S02]  /*221c0*/  IMAD.MOV.U32 R0, RZ, RZ, 0x1 ;  /* 0x00000001ff007424 */ /* 0x000fe400078e00ff */
[----:B------:R-:W-:-:S10]  /*221d0*/  IMAD.MOV.U32 R7, RZ, RZ, RZ ;  /* 0x000000ffff077224 */ /* 0x000fd400078e00ff */
[----:B------:R-:W-:Y:S05]  /*221e0*/  @!P0 BRA `(.L_x_302) ;  /* 0x0000000c00548947 */ /* 0x000fea0003800000 */
[----:B------:R-:W0:Y:S01]  /*221f0*/  LDC R0, c[0x0][0x28c] ;  /* 0x0000a300ff007b82 */ /* 0x000e220000000800 */
[----:B------:R-:W1:Y:S01]  /*22200*/  S2R R4, SR_TID.X ;  /* 0x0000000000047919 */ /* 0x000e620000002100 */
[----:B------:R-:W-:Y:S01]  /*22210*/  ULDC UR5, c[0x0][0x658] ;  /* 0x0001960000057ab9 */ /* 0x000fe20000000800 */
[----:B------:R-:W-:Y:S01]  /*22220*/  UMOV UR7, 0xffffffff ;  /* 0xffffffff00077882 */ /* 0x000fe20000000000 */
[----:B------:R-:W-:Y:S01]  /*22230*/  ULDC UR6, c[0x0][0xc] ;  /* 0x0000030000067ab9 */ /* 0x000fe20000000800 */
[----:B------:R-:W-:Y:S01]  /*22240*/  USHF.L.U32 UR8, UR7, UR5, URZ ;  /* 0x0000000507087299 */ /* 0x000fe2000800063f */
[----:B------:R-:W-:Y:S01]  /*22250*/  BSSY B0, `(.L_x_302) ;  /* 0x00000ce000007945 */ /* 0x000fe20003800000 */
[----:B------:R-:W-:Y:S01]  /*22260*/  UMOV UR9, 0x1 ;  /* 0x0000000100097882 */ /* 0x000fe20000000000 */
[----:B------:R-:W-:Y:S01]  /*22270*/  ULDC UR7, c[0x0][0x10] ;  /* 0x0000040000077ab9 */ /* 0x000fe20000000800 */
[----:B------:R-:W-:Y:S01]  /*22280*/  USHF.L.U32 UR18, UR9, UR5, URZ ;  /* 0x0000000509127299 */ /* 0x000fe2000800063f */
[----:B------:R-:W-:Y:S01]  /*22290*/  IMAD.MOV.U32 R9, RZ, RZ, 0x1 ;  /* 0x00000001ff097424 */ /* 0x000fe200078e00ff */
[----:B------:R-:W-:Y:S01]  /*222a0*/  UIMAD.WIDE.U32 UR6, UR6, UR7, URZ ;  /* 0x00000007060672a5 */ /* 0x000fe2000f8e003f */
[----:B------:R-:W-:Y:S01]  /*222b0*/  IMAD.MOV.U32 R7, RZ, RZ, RZ ;  /* 0x000000ffff077224 */ /* 0x000fe200078e00ff */
[----:B------:R-:W-:Y:S01]  /*222c0*/  ULDC UR5, c[0x0][0x14] ;  /* 0x0000050000057ab9 */ /* 0x000fe20000000800 */
[----:B------:R-:W-:Y:S01]  /*222d0*/  ULDC UR4, c[0x0][0x600] ;  /* 0x0001800000047ab9 */ /* 0x000fe20000000800 */
[----:B------:R-:W-:-:S02]  /*222e0*/  UIMAD.WIDE.U32 UR20, UR6, UR5, URZ ;  /* 0x00000005061472a5 */ /* 0x000fc4000f8e003f */
[----:B------:R-:W-:Y:S02]  /*222f0*/  UIMAD UR13, UR7, UR5, URZ ;  /* 0x00000005070d72a4 */ /* 0x000fe4000f8e023f */
[----:B------:R-:W-:Y:S02]  /*22300*/  ULOP3.LUT UR24, UR40, 0x2, URZ, 0xfc, !UPT ;  /* 0x0000000228187892 */ /* 0x000fe4000f8efc3f */
[----:B------:R-:W-:Y:S02]  /*22310*/  UIADD3 UR4, UR4, -0x1, URZ ;  /* 0xffffffff04047890 */ /* 0x000fe4000fffe03f */
[----:B------:R-:W-:Y:S01]  /*22320*/  ULOP3.LUT UR17, URZ, UR8, URZ, 0x33, !UPT ;  /* 0x000000083f117292 */ /* 0x000fe2000f8e333f */
[----:B0-----:R-:W-:Y:S01]  /*22330*/  VIADD R0, R0, 0x1f ;  /* 0x0000001f00007836 */ /* 0x001fe20000000000 */
[----:B------:R-:W-:Y:S01]  /*22340*/  UIADD3 UR13, UR21, UR13, URZ ;  /* 0x0000000d150d7290 */ /* 0x000fe2000fffe03f */
[----:B------:R-:W-:-:S03]  /*22350*/  ULDC.64 UR22, c[0x0][0x198] ;  /* 0x0000660000167ab9 */ /* 0x000fc60000000a00 */
[----:B------:R-:W-:-:S04]  /*22360*/  SHF.R.S32.HI R5, RZ, 0x1f, R0 ;  /* 0x0000001fff057819 */ /* 0x000fc80000011400 */
[----:B------:R-:W-:Y:S01]  /*22370*/  LEA.HI R5, R5, R0, RZ, 0x5 ;  /* 0x0000000005057211 */ /* 0x000fe200078f28ff */
[----:B------:R-:W-:Y:S01]  /*22380*/  IMAD.MOV.U32 R0, RZ, RZ, 0x1 ;  /* 0x00000001ff007424 */ /* 0x000fe200078e00ff */
[C---:B-1----:R-:W-:Y:S02]  /*22390*/  LOP3.LUT P2, RZ, R4.reuse, 0x7f, RZ, 0xc0, !PT ;  /* 0x0000007f04ff7812 */ /* 0x042fe4000784c0ff */
[----:B------:R-:W-:Y:S02]  /*223a0*/  SHF.R.S32.HI R6, RZ, 0x5, R5 ;  /* 0x00000005ff067819 */ /* 0x000fe40000011405 */
[----:B------:R-:W-:-:S03]  /*223b0*/  LOP3.LUT P0, RZ, R4, 0x1f, RZ, 0xc0, !PT ;  /* 0x0000001f04ff7812 */ /* 0x000fc6000780c0ff */
[----:B------:R-:W-:Y:S01]  /*223c0*/  VIADD R16, R6, 0x1 ;  /* 0x0000000106107836 */ /* 0x000fe20000000000 */
[----:B------:R-:W-:-:S13]  /*223d0*/  PLOP3.LUT P0, PT, P0, P2, PT, 0x8a, 0x0 ;  /* 0x000000000000781c */ /* 0x000fda0000705172 */
.L_x_314:
[----:B------:R-:W-:-:S03]  /*223e0*/  UMOV UR5, 0xffffffff ;  /* 0xffffffff00057882 */ /* 0x000fc60000000000 */
[----:B------:R-:W-:Y:S05]  /*223f0*/  BRA.DIV UR5, `(.L_x_303) ;  /* 0x0000000e05e47947 */ /* 0x000fea000b800000 */
[----:B------:R-:W-:-:S13]  /*22400*/  ELECT P6, URZ, PT ;  /* 0x00000000003f782f */ /* 0x000fda00038c0000 */
.L_x_326:
[----:B------:R-:W0:Y:S01]  /*22410*/  LDC R4, c[0x0][0x28c] ;  /* 0x0000a300ff047b82 */ /* 0x000e220000000800 */
[----:B------:R-:W-:Y:S01]  /*22420*/  BSSY B1, `(.L_x_304) ;  /* 0x0000038000017945 */ /* 0x000fe20003800000 */
[----:B0-----:R-:W-:-:S13]  /*22430*/  ISETP.LT.OR P6, PT, R4, 0x1, !P6 ;  /* 0x000000010400780c */ /* 0x001fda00077c1670 */
[----:B------:R-:W-:Y:S05]  /*22440*/  @P6 BRA `(.L_x_305) ;  /* 0x0000000000d46947 */ /* 0x000fea0003800000 */
[----:B------:R-:W-:Y:S02]  /*22450*/  IMAD.SHL.U32 R2, R2, 0x100, RZ ;  /* 0x0000010002027824 */ /* 0x000fe400078e00ff */
[----:B------:R-:W-:Y:S02]  /*22460*/  IMAD R3, R3, 0x180, RZ ;  /* 0x0000018003037824 */ /* 0x000fe400078e02ff */
[----:B------:R-:W-:Y:S02]  /*22470*/  IMAD.MOV.U32 R13, RZ, RZ, RZ ;  /* 0x000000ffff0d7224 */ /* 0x000fe400078e00ff */
[----:B------:R-:W-:Y:S02]  /*22480*/  IMAD.MOV.U32 R4, RZ, RZ, R16 ;  /* 0x000000ffff047224 */ /* 0x000fe400078e0010 */
[----:B------:R-:W-:Y:S02]  /*22490*/  IMAD.MOV.U32 R5, RZ, RZ, R0 ;  /* 0x000000ffff057224 */ /* 0x000fe400078e0000 */
[----:B------:R-:W-:-:S07]  /*224a0*/  IMAD.MOV.U32 R8, RZ, RZ, R7 ;  /* 0x000000ffff087224 */ /* 0x000fce00078e0007 */
.L_x_309:
[----:B------:R-:W0:Y:S01]  /*224b0*/  S2R R12, SR_CgaCtaId ;  /* 0x00000000000c7919 */ /* 0x000e220000008800 */
[----:B------:R-:W-:-:S04]  /*224c0*/  MOV R11, 0x400 ;  /* 0x00000400000b7802 */ /* 0x000fc80000000f00 */
[----:B0-----:R-:W-:Y:S02]  /*224d0*/  LEA R15, R12, R11, 0x18 ;  /* 0x0000000b0c0f7211 */ /* 0x001fe400078ec0ff */
[----:B------:R-:W-:Y:S01]  /*224e0*/  SHF.L.U32 R11, R5, 0x1f, RZ ;  /* 0x0000001f050b7819 */ /* 0x000fe200000006ff */
[----:B------:R-:W0:Y:S02]  /*224f0*/  @!P2 LDC R12, c[0x0][0x500] ;  /* 0x00014000ff0cab82 */ /* 0x000e240000000800 */
[----:B------:R-:W-:-:S04]  /*22500*/  IMAD R14, R8, 0x8, R15 ;  /* 0x00000008080e7824 */ /* 0x000fc800078e020f */
[----:B------:R-:W1:Y:S02]  /*22510*/  SYNCS.PHASECHK.TRANS64.TRYWAIT P1, [R14+URZ+0x28], R11 ;  /* 0x0000280b0e0075a7 */ /* 0x000e64000802017f */
[----:B-1----:R-:W-:Y:S05]  /*22520*/  @!P1 BRA `(.L_x_306) ;  /* 0x0000000c00b89947 */ /* 0x002fea0003800000 */
.L_x_327:
[----:B------:R-:W-:Y:S01]  /*22530*/  UPRMT UR5, UR24, 0x9910, URZ ;  /* 0x0000991018057896 */ /* 0x000fe2000800003f */
[----:B0-----:R0:W-:Y:S03]  /*22540*/  @!P2 SYNCS.ARRIVE.TRANS64 RZ, [R14+URZ], R12 ;  /* 0x0000000c0effa9a7 */ /* 0x0011e6000800003f */
[----:B------:R-:W-:-:S06]  /*22550*/  UISETP.NE.AND UP0, UPT, UR5, 0x2, UPT ;  /* 0x000000020500788c */ /* 0x000fcc000bf05270 */
[----:B------:R-:W-:-:S13]  /*22560*/  PLOP3.LUT P1, PT, PT, PT, UP0, 0x80, 0x0 ;  /* 0x000000000000781c */ /* 0x000fda0003f2f008 */
[----:B0-----:R-:W-:Y:S05]  /*22570*/  @P1 BRA `(.L_x_307) ;  /* 0x0000000000041947 */ /* 0x001fea0003800000 */
[----:B------:R-:W-:Y:S01]  /*22580*/  BPT.TRAP 0x1 ;  /* 0x000000040000795c */ /* 0x000fe20000300000 */
.L_x_307:
[----:B------:R-:W-:Y:S05]  /*22590*/  @P0 BRA `(.L_x_308) ;  /* 0x0000000000040947 */ /* 0x000fea0003800000 */
[----:B------:R-:W-:Y:S01]  /*225a0*/  BPT.TRAP 0x1 ;  /* 0x000000040000795c */ /* 0x000fe20000300000 */
.L_x_308:
[--C-:B-1----:R-:W-:Y:S01]  /*225b0*/  IMAD R11, R8, 0x6000, R15.reuse ;  /* 0x00006000080b7824 */ /* 0x102fe200078e020f */
[----:B------:R-:W-:Y:S01]  /*225c0*/  R2UR UR9, R14 ;  /* 0x000000000e0972ca */ /* 0x000fe200000e0000 */
[----:B------:R-:W-:Y:S01]  /*225d0*/  IMAD R15, R8, 0x4000, R15 ;  /* 0x00004000080f7824 */ /* 0x000fe200078e020f */
[----:B------:R-:W-:Y:S01]  /*225e0*/  UIADD3 UR6, UP0, UR22, 0xf0, URZ ;  /* 0x000000f016067890 */ /* 0x000fe2000ff1e03f */
[----:B------:R-:W-:Y:S01]  /*225f0*/  VIADD R4, R4, 0xffffffff ;  /* 0xffffffff04047836 */ /* 0x000fe20000000000 */
[----:B------:R-:W-:Y:S01]  /*22600*/  R2UR UR5, R11 ;  /* 0x000000000b0572ca */ /* 0x000fe200000e0000 */
[----:B------:R-:W-:Y:S01]  /*22610*/  UIADD3 UR26, UP1, UR22, 0x1f0, URZ ;  /* 0x000001f0161a7890 */ /* 0x000fe2000ff3e03f */
[----:B------:R-:W-:Y:S01]  /*22620*/  R2UR UR8, R15 ;  /* 0x000000000f0872ca */ /* 0x000fe200000e0000 */
[----:B------:R-:W-:Y:S01]  /*22630*/  UIADD3.X UR7, URZ, UR23, URZ, UP0, !UPT ;  /* 0x000000173f077290 */ /* 0x000fe200087fe43f */
[----:B------:R-:W-:Y:S01]  /*22640*/  R2UR UR11, R3 ;  /* 0x00000000030b72ca */ /* 0x000fe200000e0000 */
[----:B------:R-:W-:Y:S01]  /*22650*/  VIADD R8, R8, 0x1 ;  /* 0x0000000108087836 */ /* 0x000fe20000000000 */
[C---:B------:R-:W-:Y:S01]  /*22660*/  R2UR UR10, R13.reuse ;  /* 0x000000000d0a72ca */ /* 0x040fe200000e0000 */
[----:B------:R-:W-:Y:S01]  /*22670*/  UIADD3.X UR27, URZ, UR23, URZ, UP1, !UPT ;  /* 0x000000173f1b7290 */ /* 0x000fe20008ffe43f */
[----:B------:R-:W-:Y:S01]  /*22680*/  R2UR UR12, R10 ;  /* 0x000000000a0c72ca */ /* 0x000fe200000e0000 */
[----:B------:R-:W-:Y:S01]  /*22690*/  UMOV UR14, 0x0 ;  /* 0x00000000000e7882 */ /* 0x000fe20000000000 */
[----:B------:R-:W-:Y:S01]  /*226a0*/  R2UR UR19, R2 ;  /* 0x00000000021372ca */ /* 0x000fe200000e0000 */
[----:B------:R-:W-:Y:S01]  /*226b0*/  UMOV UR15, 0x10000000 ;  /* 0x10000000000f7882 */ /* 0x000fe20000000000 */
[----:B------:R-:W-:Y:S01]  /*226c0*/  ISETP.GT.AND P3, PT, R4, 0x1, PT ;  /* 0x000000010400780c */ /* 0x000fe20003f64270 */
[----:B------:R-:W-:Y:S01]  /*226d0*/  UIADD3 UR5, UR5, 0x100, URZ ;  /* 0x0000010005057890 */ /* 0x000fe2000fffe03f */
[----:B------:R-:W-:Y:S01]  /*226e0*/  ISETP.NE.AND P1, PT, R8, 0x5, PT ;  /* 0x000000050800780c */ /* 0x000fe20003f25270 */
[----:B------:R-:W-:Y:S01]  /*226f0*/  UIADD3 UR16, UR8, 0x1e100, URZ ;  /* 0x0001e10008107890 */ /* 0x000fe2000fffe03f */
[----:B------:R-:W-:-:S02]  /*22700*/  VIADD R13, R13, 0x20 ;  /* 0x000000200d0d7836 */ /* 0x000fc40000000000 */
[----:B------:R-:W-:Y:S02]  /*22710*/  SEL R12, RZ, 0x1, P1 ;  /* 0x00000001ff0c7807 */ /* 0x000fe40000800000 */
[----:B------:R-:W-:Y:S01]  /*22720*/  UMOV UR8, UR5 ;  /* 0x0000000500087c82 */ /* 0x000fe20008000000 */
[----:B------:R-:W-:Y:S01]  /*22730*/  SEL R8, R8, RZ, P1 ;  /* 0x000000ff08087207 */ /* 0x000fe20000800000 */
[----:B------:R0:W-:Y:S01]  /*22740*/  UTMALDG.3D [UR8], [UR6], desc[UR14] ;  /* 0x00000e08060075b4 */ /* 0x0001e20008011000 */
[----:B------:R-:W-:Y:S01]  /*22750*/  LOP3.LUT R5, R5, R12, RZ, 0x3c, !PT ;  /* 0x0000000c05057212 */ /* 0x000fe200078e3cff */
[----:B0-----:R-:W-:Y:S01]  /*22760*/  UMOV UR8, UR16 ;  /* 0x0000001000087c82 */ /* 0x001fe20008000000 */
[----:B------:R-:W-:Y:S02]  /*22770*/  UMOV UR11, UR19 ;  /* 0x00000013000b7c82 */ /* 0x000fe40008000000 */
[----:B------:R0:W-:Y:S02]  /*22780*/  UTMALDG.3D [UR8], [UR26], desc[UR14] ;  /* 0x00000e081a0075b4 */ /* 0x0001e40008011000 */
[----:B0-----:R-:W-:Y:S05]  /*22790*/  @P3 BRA `(.L_x_309) ;  /* 0xfffffffc00443947 */ /* 0x001fea000383ffff */
.L_x_305:
[----:B------:R-:W-:Y:S05]  /*227a0*/  BSYNC B1 ;  /* 0x0000000000017941 */ /* 0x000fea0003800000 */
.L_x_304:
[----:B------:R-:W2:Y:S01]  /*227b0*/  LDL.LU R15, [R1+0x400] ;  /* 0x00040000010f7983 */ /* 0x000ea20000300800 */
[----:B------:R-:W-:Y:S01]  /*227c0*/  LOP3.LUT P1, RZ, R9, 0xff, RZ, 0xc0, !PT ;  /* 0x000000ff09ff7812 */ /* 0x000fe2000782c0ff */
[C---:B------:R-:W-:Y:S01]  /*227d0*/  IMAD.IADD R4, R6.reuse, 0x1, R7 ;  /* 0x0000000106047824 */ /* 0x040fe200078e0207 */
[----:B------:R-:W-:Y:S01]  /*227e0*/  ULDC.64 UR6, c[0x0][0x650] ;  /* 0x0001940000067ab9 */ /* 0x000fe20000000a00 */
[----:B------:R-:W3:Y:S01]  /*227f0*/  LDL.LU R14, [R1+0x404] ;  /* 0x00040400010e7983 */ /* 0x000ee20000300800 */
[----:B------:R-:W-:Y:S01]  /*22800*/  ISETP.GE.U32.AND P3, PT, R6, 0x5, PT ;  /* 0x000000050600780c */ /* 0x000fe20003f66070 */
[----:B------:R-:W-:Y:S01]  /*22810*/  BSSY B1, `(.L_x_310) ;  /* 0x000006f000017945 */ /* 0x000fe20003800000 */
[----:B------:R-:W-:Y:S01]  /*22820*/  IMAD.MOV.U32 R10, RZ, RZ, -0x1 ;  /* 0xffffffffff0a7424 */ /* 0x000fe200078e00ff */
[----:B------:R-:W-:-:S06]  /*22830*/  PRMT R9, RZ, 0x7610, R9 ;  /* 0x00007610ff097816 */ /* 0x000fcc0000000009 */
[----:B------:R-:W0:Y:S01]  /*22840*/  @P1 S2R R3, SR_CgaCtaId ;  /* 0x0000000000031919 */ /* 0x000e220000008800 */
[----:B------:R-:W-:-:S04]  /*22850*/  @P1 MOV R2, 0x400 ;  /* 0x0000040000021802 */ /* 0x000fc80000000f00 */
[----:B0-----:R-:W-:-:S04]  /*22860*/  @P1 LEA R2, R3, R2, 0x18 ;  /* 0x0000000203021211 */ /* 0x001fc800078ec0ff */
[----:B------:R0:W-:Y:S01]  /*22870*/  @P1 SYNCS.ARRIVE.TRANS64.A1T0 RZ, [R2+URZ+0x68], RZ ;  /* 0x000068ff02ff19a7 */ /* 0x0001e2000810003f */
[----:B------:R-:W-:-:S04]  /*22880*/  ISETP.GT.U32.AND P1, PT, R4, 0x4, PT ;  /* 0x000000040400780c */ /* 0x000fc80003f24070 */
[----:B------:R-:W-:Y:S01]  /*22890*/  ISETP.LT.U32.AND P1, PT, R6, 0x5, P1 ;  /* 0x000000050600780c */ /* 0x000fe20000f21070 */
[----:B0-----:R-:W-:-:S04]  /*228a0*/  IMAD.WIDE.U32 R2, R4, -0x33333333, RZ ;  /* 0xcccccccd04027825 */ /* 0x001fc800078e00ff */
[----:B------:R-:W-:Y:S01]  /*228b0*/  IMAD.MOV.U32 R2, RZ, RZ, -0x1 ;  /* 0xffffffffff027424 */ /* 0x000fe200078e00ff */
[----:B------:R-:W-:Y:S02]  /*228c0*/  SHF.R.U32.HI R5, RZ, 0x2, R3 ;  /* 0x00000002ff057819 */ /* 0x000fe40000011603 */
[----:B------:R-:W-:-:S03]  /*228d0*/  SEL R3, RZ, 0x1, !P1 ;  /* 0x00000001ff037807 */ /* 0x000fc60004800000 */
[--C-:B------:R-:W-:Y:S01]  /*228e0*/  IMAD R7, R5, -0x5, R4.reuse ;  /* 0xfffffffb05077824 */ /* 0x100fe200078e0204 */
[----:B------:R-:W-:Y:S01]  /*228f0*/  LOP3.LUT R0, R0, R3, RZ, 0x3c, !PT ;  /* 0x0000000300007212 */ /* 0x000fe200078e3cff */
[----:B------:R-:W-:Y:S01]  /*22900*/  IMAD.MOV.U32 R3, RZ, RZ, -0x1 ;  /* 0xffffffffff037424 */ /* 0x000fe200078e00ff */
[----:B------:R-:W-:Y:S02]  /*22910*/  PRMT R4, RZ, 0x7610, R4 ;  /* 0x00007610ff047816 */ /* 0x000fe40000000004 */
[----:B------:R-:W-:Y:S02]  /*22920*/  @P3 LOP3.LUT R0, R0, 0x1, R5, 0x78, !PT ;  /* 0x0000000100003812 */ /* 0x000fe400078e7805 */
[----:B---3--:R-:W-:-:S04]  /*22930*/  IADD3 R14, P1, R14, UR20, RZ ;  /* 0x000000140e0e7c10 */ /* 0x008fc8000ff3e0ff */
[----:B--2---:R-:W-:Y:S01]  /*22940*/  IADD3.X R15, R15, UR13, RZ, P1, !PT ;  /* 0x0000000d0f0f7c10 */ /* 0x004fe20008ffe4ff */
[----:B------:R0:W-:Y:S01]  /*22950*/  STL [R1+0x404], R14 ;  /* 0x0004040e01007387 */ /* 0x0001e20000100800 */
[----:B------:R-:W-:-:S03]  /*22960*/  ISETP.GE.U32.AND P1, PT, R14, UR6, PT ;  /* 0x000000060e007c0c */ /* 0x000fc6000bf26070 */
[----:B------:R0:W-:Y:S01]  /*22970*/  STL [R1+0x400], R15 ;  /* 0x0004000f01007387 */ /* 0x0001e20000100800 */
[----:B------:R-:W-:-:S13]  /*22980*/  ISETP.GE.U32.AND.EX P1, PT, R15, UR7, PT, P1 ;  /* 0x000000070f007c0c */ /* 0x000fda000bf26110 */
[----:B0-----:R-:W-:Y:S05]  /*22990*/  @P1 BRA `(.L_x_311) ;  /* 0x0000000400581947 */ /* 0x001fea0003800000 */
[----:B------:R-:W0:Y:S01]  /*229a0*/  S2R R8, SR_CTAID.X ;  /* 0x0000000000087919 */ /* 0x000e220000002500 */
[----:B------:R-:W1:Y:S01]  /*229b0*/  LDC R11, c[0x0][0x65c] ;  /* 0x00019700ff0b7b82 */ /* 0x000e620000000800 */
[----:B------:R-:W-:Y:S01]  /*229c0*/  ULDC UR5, c[0x0][0x150] ;  /* 0x0000540000057ab9 */ /* 0x000fe20000000800 */
[----:B------:R-:W-:Y:S01]  /*229d0*/  ULDC.64 UR6, c[0x0][0x628] ;  /* 0x00018a0000067ab9 */ /* 0x000fe20000000a00 */
[----:B------:R-:W2:Y:S01]  /*229e0*/  S2R R5, SR_CTAID.Y ;  /* 0x0000000000057919 */ /* 0x000ea20000002600 */
[----:B------:R-:W-:Y:S01]  /*229f0*/  ISETP.NE.U32.AND P1, PT, RZ, UR6, PT ;  /* 0x00000006ff007c0c */ /* 0x000fe2000bf25070 */
[----:B------:R-:W-:-:S03]  /*22a00*/  ULDC UR8, c[0x0][0x630] ;  /* 0x00018c0000087ab9 */ /* 0x000fc60000000800 */
[----:B------:R-:W3:Y:S01]  /*22a10*/  LDC R3, c[0x0][0x144] ;  /* 0x00005100ff037b82 */ /* 0x000ee20000000800 */
[----:B------:R-:W-:-:S07]  /*22a20*/  ISETP.NE.AND.EX P1, PT, RZ, UR7, PT, P1 ;  /* 0x00000007ff007c0c */ /* 0x000fce000bf25310 */
[----:B------:R-:W4:Y:S01]  /*22a30*/  LDC R12, c[0x0][0x148] ;  /* 0x00005200ff0c7b82 */ /* 0x000f220000000800 */
[----:B-1----:R-:W-:Y:S02]  /*22a40*/  ISETP.NE.AND P4, PT, R11, 0x1, PT ;  /* 0x000000010b00780c */ /* 0x002fe40003f85270 */
[----:B0-----:R-:W-:Y:S02]  /*22a50*/  I2FP.F32.U32 R2, R8 ;  /* 0x0000000800027245 */ /* 0x001fe40000201000 */
[----:B--2---:R-:W-:-:S03]  /*22a60*/  I2FP.F32.U32 R4, R5 ;  /* 0x0000000500047245 */ /* 0x004fc60000201000 */
[----:B------:R-:W-:Y:S01]  /*22a70*/  FMUL R2, R2, UR5 ;  /* 0x0000000502027c20 */ /* 0x000fe20008400000 */
[----:B------:R-:W-:Y:S02]  /*22a80*/  ULDC UR5, c[0x0][0x154] ;  /* 0x0000550000057ab9 */ /* 0x000fe40000000800 */
[----:B------:R-:W-:-:S03]  /*22a90*/  FMUL R10, R4, UR5 ;  /* 0x00000005040a7c20 */ /* 0x000fc60008400000 */
[----:B------:R-:W0:Y:S08]  /*22aa0*/  F2I.U32.TRUNC.NTZ R2, R2 ;  /* 0x0000000200027305 */ /* 0x000e30000020f000 */
[----:B------:R-:W1:Y:S01]  /*22ab0*/  F2I.U32.TRUNC.NTZ R10, R10 ;  /* 0x0000000a000a7305 */ /* 0x000e62000020f000 */
[----:B0-----:R-:W-:Y:S02]  /*22ac0*/  IMAD.MOV R4, RZ, RZ, -R2 ;  /* 0x000000ffff047224 */ /* 0x001fe400078e0a02 */
[----:B------:R-:W-:-:S02]  /*22ad0*/  IMAD.MOV.U32 R2, RZ, RZ, R14 ;  /* 0x000000ffff027224 */ /* 0x000fc400078e000e */
[----:B---3--:R-:W-:Y:S02]  /*22ae0*/  IMAD R8, R3, R4, R8 ;  /* 0x0000000403087224 */ /* 0x008fe400078e0208 */
[----:B-1----:R-:W-:-:S04]  /*22af0*/  IMAD.MOV R3, RZ, RZ, -R10 ;  /* 0x000000ffff037224 */ /* 0x002fc800078e0a0a */
[----:B----4-:R-:W-:Y:S02]  /*22b00*/  @P4 IMAD R8, R12, R3, R5 ;  /* 0x000000030c084224 */ /* 0x010fe400078e0205 */
[----:B------:R-:W-:Y:S01]  /*22b10*/  IMAD.MOV.U32 R3, RZ, RZ, R15 ;  /* 0x000000ffff037224 */ /* 0x000fe200078e000f */
[----:B------:R-:W-:Y:S06]  /*22b20*/  @!P1 BRA `(.L_x_312) ;  /* 0x0000000000289947 */ /* 0x000fec0003800000 */
[----:B------:R-:W-:Y:S02]  /*22b30*/  ULDC UR5, c[0x0][0x634] ;  /* 0x00018d0000057ab9 */ /* 0x000fe40000000800 */
[----:B------:R-:W-:-:S05]  /*22b40*/  IADD3 R3, P1, R14, UR5, RZ ;  /* 0x000000050e037c10 */ /* 0x000fca000ff3e0ff */
[----:B------:R-:W-:-:S04]  /*22b50*/  IMAD.X R11, RZ, RZ, R15, P1 ;  /* 0x000000ffff0b7224 */ /* 0x000fc800008e060f */
[----:B------:R-:W-:-:S04]  /*22b60*/  IMAD.WIDE.U32 R4, R11, UR6, RZ ;  /* 0x000000060b047c25 */ /* 0x000fc8000f8e00ff */
[----:B------:R-:W-:-:S04]  /*22b70*/  IMAD.WIDE.U32 R4, P1, R3, UR7, R4 ;  /* 0x0000000703047c25 */ /* 0x000fc8000f820004 */
[----:B------:R-:W-:-:S04]  /*22b80*/  IMAD.WIDE.U32 R2, R3, UR6, RZ ;  /* 0x0000000603027c25 */ /* 0x000fc8000f8e00ff */
[----:B------:R-:W-:Y:S01]  /*22b90*/  IMAD.MOV.U32 R2, RZ, RZ, R5 ;  /* 0x000000ffff027224 */ /* 0x000fe200078e0005 */
[----:B------:R-:W-:Y:S01]  /*22ba0*/  IADD3 RZ, P3, R3, R4, RZ ;  /* 0x0000000403ff7210 */ /* 0x000fe20007f7e0ff */
[----:B------:R-:W-:-:S04]  /*22bb0*/  IMAD.X R3, RZ, RZ, RZ, P1 ;  /* 0x000000ffff037224 */ /* 0x000fc800008e06ff */
[----:B------:R-:W-:-:S08]  /*22bc0*/  IMAD.WIDE.U32.X R2, R11, UR7, R2, P3 ;  /* 0x000000070b027c25 */ /* 0x000fd000098e0402 */
.L_x_312:
[--C-:B------:R-:W-:Y:S01]  /*22bd0*/  SHF.R.U64 R10, R2, UR8, R3.reuse ;  /* 0x00000008020a7c19 */ /* 0x100fe20008001203 */
[----:B------:R-:W-:Y:S01]  /*22be0*/  ULDC.64 UR6, c[0x0][0x620] ;  /* 0x0001880000067ab9 */ /* 0x000fe20000000a00 */
[----:B------:R-:W-:Y:S01]  /*22bf0*/  SHF.R.U32.HI R2, RZ, UR8, R3 ;  /* 0x00000008ff027c19 */ /* 0x000fe20008011603 */
[----:B------:R-:W-:Y:S01]  /*22c00*/  IMAD.MOV.U32 R3, RZ, RZ, R15 ;  /* 0x000000ffff037224 */ /* 0x000fe200078e000f */
[----:B------:R-:W-:Y:S01]  /*22c10*/  IADD3 R11, P1, RZ, -R10, RZ ;  /* 0x8000000aff0b7210 */ /* 0x000fe20007f3e0ff */
[----:B------:R-:W-:-:S04]  /*22c20*/  ULDC UR5, c[0x0][0x618] ;  /* 0x0001860000057ab9 */ /* 0x000fc80000000800 */
[----:B------:R-:W-:-:S04]  /*22c30*/  IMAD.X R2, RZ, RZ, ~R2, P1 ;  /* 0x000000ffff027224 */ /* 0x000fc800008e0e02 */
[----:B------:R-:W-:-:S04]  /*22c40*/  IMAD R2, R2, UR6, RZ ;  /* 0x0000000602027c24 */ /* 0x000fc8000f8e02ff */
[----:B------:R-:W-:Y:S02]  /*22c50*/  IMAD R5, R11, UR7, R2 ;  /* 0x000000070b057c24 */ /* 0x000fe4000f8e0202 */
[----:B------:R-:W-:-:S04]  /*22c60*/  IMAD.MOV.U32 R2, RZ, RZ, R14 ;  /* 0x000000ffff027224 */ /* 0x000fc800078e000e */
[----:B------:R-:W-:Y:S01]  /*22c70*/  IMAD.WIDE.U32 R2, R11, UR6, R2 ;  /* 0x000000060b027c25 */ /* 0x000fe2000f8e0002 */
[----:B------:R-:W-:Y:S02]  /*22c80*/  ULDC.64 UR6, c[0x0][0x640] ;  /* 0x0001900000067ab9 */ /* 0x000fe40000000a00 */
[----:B------:R-:W-:Y:S01]  /*22c90*/  ISETP.NE.U32.AND P1, PT, RZ, UR6, PT ;  /* 0x00000006ff007c0c */ /* 0x000fe2000bf25070 */
[----:B------:R-:W-:-:S03]  /*22ca0*/  IMAD.IADD R3, R3, 0x1, R5 ;  /* 0x0000000103037824 */ /* 0x000fc600078e0205 */
[----:B------:R-:W-:Y:S02]  /*22cb0*/  ISETP.NE.AND.EX P1, PT, RZ, UR7, PT, P1 ;  /* 0x00000007ff007c0c */ /* 0x000fe4000bf25310 */
[--C-:B------:R-:W-:Y:S02]  /*22cc0*/  SHF.R.U64 R11, R2, UR5, R3.reuse ;  /* 0x00000005020b7c19 */ /* 0x100fe40008001203 */
[----:B------:R-:W-:Y:S01]  /*22cd0*/  SHF.R.U32.HI R2, RZ, UR5, R3 ;  /* 0x00000005ff027c19 */ /* 0x000fe20008011603 */
[----:B------:R-:W-:-:S03]  /*22ce0*/  ULDC UR5, c[0x0][0x608] ;  /* 0x0001820000057ab9 */ /* 0x000fc60000000800 */
[--C-:B------:R-:W-:Y:S02]  /*22cf0*/  SHF.R.U64 R12, R11, UR5, R2.reuse ;  /* 0x000000050b0c7c19 */ /* 0x100fe40008001202 */
[----:B------:R-:W-:Y:S01]  /*22d00*/  SHF.R.U32.HI R3, RZ, UR5, R2 ;  /* 0x00000005ff037c19 */ /* 0x000fe20008011602 */
[----:B------:R-:W-:-:S03]  /*22d10*/  ULDC UR5, c[0x0][0x658] ;  /* 0x0001960000057ab9 */ /* 0x000fc60000000800 */
[--C-:B------:R-:W-:Y:S02]  /*22d20*/  SHF.R.U64 R13, R12, UR5, R3.reuse ;  /* 0x000000050c0d7c19 */ /* 0x100fe40008001203 */
[----:B------:R-:W-:-:S03]  /*22d30*/  SHF.R.U32.HI R14, RZ, UR5, R3 ;  /* 0x00000005ff0e7c19 */ /* 0x000fc60008011603 */
[----:B------:R-:W-:Y:S02]  /*22d40*/  IMAD.MOV.U32 R2, RZ, RZ, R13 ;  /* 0x000000ffff027224 */ /* 0x000fe400078e000d */
        /* <DEDUP_REMOVED lines=12> */
.L_x_313:
[----:B------:R-:W-:Y:S01]  /*22e10*/  ULDC UR5, c[0x0][0x648] ;  /* 0x0001920000057ab9 */ /* 0x000fe20000000800 */
[----:B------:R-:W-:Y:S01]  /*22e20*/  LOP3.LUT R12, R12, UR17, RZ, 0xc0, !PT ;  /* 0x000000110c0c7c12 */ /* 0x000fe2000f8ec0ff */
[----:B------:R-:W-:Y:S01]  /*22e30*/  IMAD.MOV.U32 R4, RZ, RZ, 0x1 ;  /* 0x00000001ff047424 */ /* 0x000fe200078e00ff */
[----:B------:R-:W-:Y:S01]  /*22e40*/  SHF.R.U64 R3, R2, UR5, R3 ;  /* 0x0000000502037c19 */ /* 0x000fe20008001203 */
[----:B------:R-:W-:-:S04]  /*22e50*/  ULDC UR5, c[0x0][0x638] ;  /* 0x00018e0000057ab9 */ /* 0x000fc80000000800 */
[----:B------:R-:W-:Y:S02]  /*22e60*/  IMAD.MOV R2, RZ, RZ, -R3 ;  /* 0x000000ffff027224 */ /* 0x000fe400078e0a03 */
[----:B------:R-:W-:Y:S02]  /*22e70*/  IMAD R5, R3, UR18, R12 ;  /* 0x0000001203057c24 */ /* 0x000fe4000f8e020c */
[----:B------:R-:W-:Y:S01]  /*22e80*/  IMAD R13, R2, UR5, R13 ;  /* 0x00000005020d7c24 */ /* 0x000fe2000f8e020d */
[----:B------:R-:W-:Y:S01]  /*22e90*/  ULDC UR5, c[0x0][0x610] ;  /* 0x0001840000057ab9 */ /* 0x000fe20000000800 */
[----:B------:R-:W-:Y:S01]  /*22ea0*/  LOP3.LUT R2, R11, UR4, RZ, 0xc0, !PT ;  /* 0x000000040b027c12 */ /* 0x000fe2000f8ec0ff */
[----:B------:R-:W-:Y:S01]  /*22eb0*/  IMAD R8, R5, UR5, R8 ;  /* 0x0000000505087c24 */ /* 0x000fe2000f8e0208 */
[----:B------:R-:W-:-:S03]  /*22ec0*/  ULDC UR5, c[0x0][0x600] ;  /* 0x0001800000057ab9 */ /* 0x000fc60000000800 */
[----:B------:R-:W-:-:S05]  /*22ed0*/  IMAD R13, R13, UR5, R2 ;  /* 0x000000050d0d7c24 */ /* 0x000fca000f8e0202 */
[----:B------:R-:W-:Y:S02]  /*22ee0*/  SEL R2, R13, R8, !P4 ;  /* 0x000000080d027207 */ /* 0x000fe40006000000 */
[----:B------:R-:W-:-:S07]  /*22ef0*/  SEL R3, R8, R13, !P4 ;  /* 0x0000000d08037207 */ /* 0x000fce0006000000 */
.L_x_311:
[----:B------:R-:W-:Y:S05]  /*22f00*/  BSYNC B1 ;  /* 0x0000000000017941 */ /* 0x000fea0003800000 */
.L_x_310:
[----:B------:R-:W-:-:S13]  /*22f10*/  LOP3.LUT P1, RZ, R4, 0xff, RZ, 0xc0, !PT ;  /* 0x000000ff04ff7812 */ /* 0x000fda000782c0ff */
[----:B------:R-:W-:Y:S05]  /*22f20*/  @P1 BRA `(.L_x_314) ;  /* 0xfffffff4002c1947 */ /* 0x000fea000383ffff */
[----:B------:R-:W-:Y:S05]  /*22f30*/  BSYNC B0 ;  /* 0x0000000000007941 */ /* 0x000fea0003800000 */
.L_x_302:
[----:B------:R-:W-:-:S03]  /*22f40*/  UMOV UR5, 0xffffffff ;  /* 0xffffffff00057882 */ /* 0x000fc60000000000 */
[----:B------:R-:W-:Y:S05]  /*22f50*/  BRA.DIV UR5, `(.L_x_315) ;  /* 0x0000000605407947 */ /* 0x000fea000b800000 */
[----:B------:R-:W-:-:S13]  /*22f60*/  ELECT P6, URZ, PT ;  /* 0x00000000003f782f */ /* 0x000fda00038c0000 */
.L_x_330:
[----:B------:R-:W-:Y:S04]  /*22f70*/  BSSY B0, `(.L_x_316) ;  /* 0x0000035000007945 */ /* 0x000fe80003800000 */
[----:B------:R-:W-:Y:S05]  /*22f80*/  @!P6 BRA `(.L_x_317) ;  /* 0x0000000000cce947 */ /* 0x000fea0003800000 */
[----:B------:R-:W-:-:S04]  /*22f90*/  ULOP3.LUT UR5, UR40, 0x2, URZ, 0xfc, !UPT ;  /* 0x0000000228057892 */ /* 0x000fc8000f8efc3f */
[----:B------:R-:W-:-:S06]  /*22fa0*/  UISETP.NE.AND UP0, UPT, UR5, 0x3, UPT ;  /* 0x000000030500788c */ /* 0x000fcc000bf05270 */
[----:B------:R-:W-:-:S13]  /*22fb0*/  PLOP3.LUT P0, PT, PT, PT, UP0, 0x80, 0x0 ;  /* 0x000000000000781c */ /* 0x000fda0003f0f008 */
[----:B------:R-:W-:Y:S05]  /*22fc0*/  @!P0 BRA `(.L_x_318) ;  /* 0x0000000000048947 */ /* 0x000fea0003800000 */
[----:B------:R-:W-:Y:S01]  /*22fd0*/  BPT.TRAP 0x1 ;  /* 0x000000040000795c */ /* 0x000fe20000300000 */
.L_x_318:
[----:B------:R-:W0:Y:S01]  /*22fe0*/  S2R R3, SR_CgaCtaId ;  /* 0x0000000000037919 */ /* 0x000e220000008800 */
[----:B------:R-:W-:-:S04]  /*22ff0*/  MOV R2, 0x400 ;  /* 0x0000040000027802 */ /* 0x000fc80000000f00 */
[----:B0-----:R-:W-:Y:S02]  /*23000*/  LEA R2, R3, R2, 0x18 ;  /* 0x0000000203027211 */ /* 0x001fe400078ec0ff */
[----:B------:R-:W-:-:S03]  /*23010*/  SHF.L.U32 R3, R0, 0x1f, RZ ;  /* 0x0000001f00037819 */ /* 0x000fc600000006ff */
[----:B------:R-:W-:-:S04]  /*23020*/  VIADD R2, R2, 0x28 ;  /* 0x0000002802027836 */ /* 0x000fc80000000000 */
[----:B------:R-:W-:-:S04]  /*23030*/  IMAD R4, R7, 0x8, R2 ;  /* 0x0000000807047824 */ /* 0x000fc800078e0202 */
[----:B------:R-:W0:Y:S02]  /*23040*/  SYNCS.PHASECHK.TRANS64.TRYWAIT P0, [R4+URZ], R3 ;  /* 0x00000003040075a7 */ /* 0x000e24000800017f */
[----:B0-----:R-:W-:Y:S05]  /*23050*/  @!P0 BRA `(.L_x_319) ;  /* 0x0000000400208947 */ /* 0x001fea0003800000 */
.L_x_331:
[----:B------:R-:W-:-:S05]  /*23060*/  VIADD R7, R7, 0x1 ;  /* 0x0000000107077836 */ /* 0x000fca0000000000 */
[----:B------:R-:W-:-:S04]  /*23070*/  ISETP.NE.AND P0, PT, R7, 0x5, PT ;  /* 0x000000050700780c */ /* 0x000fc80003f05270 */
[----:B0-----:R-:W-:Y:S02]  /*23080*/  SEL R3, RZ, 0x1, P0 ;  /* 0x00000001ff037807 */ /* 0x001fe40000000000 */
[----:B------:R-:W-:Y:S02]  /*23090*/  SEL R7, R7, RZ, P0 ;  /* 0x000000ff07077207 */ /* 0x000fe40000000000 */
[----:B------:R-:W-:-:S03]  /*230a0*/  LOP3.LUT R4, R0, R3, RZ, 0x3c, !PT ;  /* 0x0000000300047212 */ /* 0x000fc600078e3cff */
[----:B------:R-:W-:Y:S01]  /*230b0*/  IMAD R3, R7, 0x8, R2 ;  /* 0x0000000807037824 */ /* 0x000fe200078e0202 */
[----:B------:R-:W-:-:S04]  /*230c0*/  SHF.L.U32 R0, R4, 0x1f, RZ ;  /* 0x0000001f04007819 */ /* 0x000fc800000006ff */
[----:B------:R-:W0:Y:S02]  /*230d0*/  SYNCS.PHASECHK.TRANS64.TRYWAIT P0, [R3+URZ], R0 ;  /* 0x00000000030075a7 */ /* 0x000e24000800017f */
[----:B0-----:R-:W-:Y:S05]  /*230e0*/  @!P0 BRA `(.L_x_320) ;  /* 0x0000000400108947 */ /* 0x001fea0003800000 */
.L_x_332:
[----:B0-----:R-:W-:-:S05]  /*230f0*/  VIADD R0, R7, 0x1 ;  /* 0x0000000107007836 */ /* 0x001fca0000000000 */
[----:B------:R-:W-:-:S04]  /*23100*/  ISETP.NE.AND P0, PT, R0, 0x5, PT ;  /* 0x000000050000780c */ /* 0x000fc80003f05270 */
[----:B------:R-:W-:Y:S02]  /*23110*/  SEL R3, RZ, 0x1, P0 ;  /* 0x00000001ff037807 */ /* 0x000fe40000000000 */
[----:B------:R-:W-:Y:S02]  /*23120*/  SEL R5, R0, RZ, P0 ;  /* 0x000000ff00057207 */ /* 0x000fe40000000000 */
[----:B------:R-:W-:-:S03]  /*23130*/  LOP3.LUT R4, R4, R3, RZ, 0x3c, !PT ;  /* 0x0000000304047212 */ /* 0x000fc600078e3cff */
[----:B------:R-:W-:Y:S01]  /*23140*/  IMAD R3, R5, 0x8, R2 ;  /* 0x0000000805037824 */ /* 0x000fe200078e0202 */
[----:B------:R-:W-:-:S04]  /*23150*/  SHF.L.U32 R0, R4, 0x1f, RZ ;  /* 0x0000001f04007819 */ /* 0x000fc800000006ff */
[----:B------:R-:W0:Y:S02]  /*23160*/  SYNCS.PHASECHK.TRANS64.TRYWAIT P0, [R3+URZ], R0 ;  /* 0x00000000030075a7 */ /* 0x000e24000800017f */
[----:B0-----:R-:W-:Y:S05]  /*23170*/  @!P0 BRA `(.L_x_321) ;  /* 0x0000000400008947 */ /* 0x001fea0003800000 */
.L_x_333:
        /* <DEDUP_REMOVED lines=9> */
.L_x_334:
[----:B0-----:R-:W-:-:S05]  /*23210*/  VIADD R0, R5, 0x1 ;  /* 0x0000000105007836 */ /* 0x001fca0000000000 */
[----:B------:R-:W-:-:S04]  /*23220*/  ISETP.NE.AND P0, PT, R0, 0x5, PT ;  /* 0x000000050000780c */ /* 0x000fc80003f05270 */
[----:B------:R-:W-:Y:S02]  /*23230*/  SEL R4, RZ, 0x1, P0 ;  /* 0x00000001ff047807 */ /* 0x000fe40000000000 */
[----:B------:R-:W-:Y:S02]  /*23240*/  SEL R3, R0, RZ, P0 ;  /* 0x000000ff00037207 */ /* 0x000fe40000000000 */
[----:B------:R-:W-:-:S03]  /*23250*/  LOP3.LUT R0, R7, R4, RZ, 0x3c, !PT ;  /* 0x0000000407007212 */ /* 0x000fc600078e3cff */
[----:B------:R-:W-:Y:S01]  /*23260*/  IMAD R3, R3, 0x8, R2 ;  /* 0x0000000803037824 */ /* 0x000fe200078e0202 */
[----:B------:R-:W-:-:S07]  /*23270*/  SHF.L.U32 R0, R0, 0x1f, RZ ;  /* 0x0000001f00007819 */ /* 0x000fce00000006ff */
.L_x_323:
[----:B0-----:R0:W1:Y:S02]  /*23280*/  SYNCS.PHASECHK.TRANS64.TRYWAIT P0, [R3+URZ], R0 ;  /* 0x00000000030075a7 */ /* 0x001064000800017f */
[----:B-1----:R-:W-:Y:S05]  /*23290*/  @!P0 NANOSLEEP.SYNCS 0x989680 ;  /* 0x009896800000895d */ /* 0x002fea0003900000 */
[----:B------:R-:W1:Y:S02]  /*232a0*/  @!P0 SYNCS.PHASECHK.TRANS64 P0, [R3+URZ], R0 ;  /* 0x00000000030085a7 */ /* 0x000e64000800007f */
[----:B-1----:R-:W-:Y:S05]  /*232b0*/  @!P0 BRA `(.L_x_323) ;  /* 0xfffffffc00f08947 */ /* 0x002fea000383ffff */
.L_x_317:
[----:B------:R-:W-:Y:S05]  /*232c0*/  BSYNC B0 ;  /* 0x0000000000007941 */ /* 0x000fea0003800000 */
.L_x_316:
[----:B------:R-:W-:Y:S05]  /*232d0*/  EXIT ;  /* 0x000000000000794d */ /* 0x000fea0003800000 */
.L_x_17:
[----:B-1----:R1:W4:Y:S02]  /*232e0*/  SYNCS.PHASECHK.TRANS64.TRYWAIT P1, [R3+URZ], R0 ;  /* 0x00000000030075a7 */ /* 0x002324000802017f */
[----:B----4-:R-:W-:Y:S05]  /*232f0*/  @!P1 NANOSLEEP.SYNCS 0x989680 ;  /* 0x009896800000995d */ /* 0x010fea0003900000 */
[----:B------:R-:W4:Y:S02]  /*23300*/  @!P1 SYNCS.PHASECHK.TRANS64 P1, [R3+URZ], R0 ;  /* 0x00000000030095a7 */ /* 0x000f24000802007f */
[----:B----4-:R-:W-:Y:S05]  /*23310*/  @!P1 BRA `(.L_x_17) ;  /* 0xfffffffc00f09947 */ /* 0x010fea000383ffff */
[----:B------:R-:W-:Y:S05]  /*23320*/  BRA `(.L_x_16) ;  /* 0xfffffddc00f87947 */ /* 0x000fea000383ffff */
.L_x_22:
[----:B-1----:R-:W-:-:S04]  /*23330*/  IMAD.U32 R6, RZ, RZ, UR8 ;  /* 0x00000008ff067e24 */ /* 0x002fc8000f8e00ff */
[----:B------:R1:W2:Y:S03]  /*23340*/  SYNCS.PHASECHK.TRANS64.TRYWAIT P1, [R6+URZ], R4 ;  /* 0x00000004060075a7 */ /* 0x0002a6000802017f */
[----:B--2---:R-:W-:Y:S05]  /*23350*/  @!P1 NANOSLEEP.SYNCS 0x989680 ;  /* 0x009896800000995d */ /* 0x004fea0003900000 */
[----:B------:R-:W2:Y:S02]  /*23360*/  @!P1 SYNCS.PHASECHK.TRANS64 P1, [R6+URZ], R4 ;  /* 0x00000004060095a7 */ /* 0x000ea4000802007f */
[----:B--2---:R-:W-:Y:S05]  /*23370*/  @!P1 BRA `(.L_x_22) ;  /* 0xfffffffc00ec9947 */ /* 0x004fea000383ffff */
[----:B------:R-:W-:Y:S05]  /*23380*/  BRA `(.L_x_21) ;  /* 0xfffffe0c00887947 */ /* 0x000fea000383ffff */
.L_x_303:
[----:B------:R-:W-:Y:S01]  /*23390*/  BSSY B1, `(.L_x_324) ;  /* 0x0000006000017945 */ /* 0x000fe20003800000 */
[----:B------:R-:W-:-:S07]  /*233a0*/  IMAD.MOV.U32 R15, RZ, RZ, -0x1 ;  /* 0xffffffffff0f7424 */ /* 0x000fce00078e00ff */
[----:B------:R-:W-:Y:S05]  /*233b0*/  WARPSYNC.COLLECTIVE R15, `(.L_x_325) ;  /* 0x000000000f0c7348 */ /* 0x000fea0003c00000 */
[----:B------:R-:W-:Y:S02]  /*233c0*/  ELECT P6, UR62, PT ;  /* 0x00000000003e782f */ /* 0x000fe400038c0000 */
[----:B------:R-:W-:Y:S01]  /*233d0*/  MOV R14, UR62 ;  /* 0x0000003e000e7c02 */ /* 0x000fe20008000f00 */
[----:B------:R-:W-:Y:S10]  /*233e0*/  ENDCOLLECTIVE ;  /* 0x000000000000791b */ /* 0x000ff40003800000 */
.L_x_325:
[----:B------:R-:W-:Y:S05]  /*233f0*/  BSYNC B1 ;  /* 0x0000000000017941 */ /* 0x000fea0003800000 */
.L_x_324:
[----:B------:R-:W-:Y:S05]  /*23400*/  BRA `(.L_x_326) ;  /* 0xfffffff000007947 */ /* 0x000fea000383ffff */
.L_x_306:
[----:B-1----:R1:W2:Y:S02]  /*23410*/  SYNCS.PHASECHK.TRANS64.TRYWAIT P1, [R14+URZ+0x28], R11 ;  /* 0x0000280b0e0075a7 */ /* 0x0022a4000802017f */
[----:B--2---:R-:W-:Y:S05]  /*23420*/  @!P1 NANOSLEEP.SYNCS 0x989680 ;  /* 0x009896800000995d */ /* 0x004fea0003900000 */
[----:B------:R-:W2:Y:S02]  /*23430*/  @!P1 SYNCS.PHASECHK.TRANS64 P1, [R14+URZ+0x28], R11 ;  /* 0x0000280b0e0095a7 */ /* 0x000ea4000802007f */
[----:B--2---:R-:W-:Y:S05]  /*23440*/  @!P1 BRA `(.L_x_306) ;  /* 0xfffffffc00f09947 */ /* 0x004fea000383ffff */
[----:B------:R-:W-:Y:S05]  /*23450*/  BRA `(.L_x_327) ;  /* 0xfffffff000347947 */ /* 0x000fea000383ffff */
.L_x_315:
[----:B------:R-:W-:Y:S01]  /*23460*/  BSSY B0, `(.L_x_328) ;  /* 0x0000006000007945 */ /* 0x000fe20003800000 */
[----:B------:R-:W-:-:S07]  /*23470*/  IMAD.MOV.U32 R15, RZ, RZ, -0x1 ;  /* 0xffffffffff0f7424 */ /* 0x000fce00078e00ff */
[----:B------:R-:W-:Y:S05]  /*23480*/  WARPSYNC.COLLECTIVE R15, `(.L_x_329) ;  /* 0x000000000f0c7348 */ /* 0x000fea0003c00000 */
[----:B------:R-:W-:Y:S02]  /*23490*/  ELECT P6, UR62, PT ;  /* 0x00000000003e782f */ /* 0x000fe400038c0000 */
[----:B------:R-:W-:Y:S01]  /*234a0*/  MOV R14, UR62 ;  /* 0x0000003e000e7c02 */ /* 0x000fe20008000f00 */
[----:B------:R-:W-:Y:S10]  /*234b0*/  ENDCOLLECTIVE ;  /* 0x000000000000791b */ /* 0x000ff40003800000 */
.L_x_329:
[----:B------:R-:W-:Y:S05]  /*234c0*/  BSYNC B0 ;  /* 0x0000000000007941 */ /* 0x000fea0003800000 */
.L_x_328:
[----:B------:R-:W-:Y:S05]  /*234d0*/  BRA `(.L_x_330) ;  /* 0xfffffff800a47947 */ /* 0x000fea000383ffff */
.L_x_319:
[----:B0-----:R0:W1:Y:S02]  /*234e0*/  SYNCS.PHASECHK.TRANS64.TRYWAIT P0, [R4+URZ], R3 ;  /* 0x00000003040075a7 */ /* 0x001064000800017f */
[----:B-1----:R-:W-:Y:S05]  /*234f0*/  @!P0 NANOSLEEP.SYNCS 0x989680 ;  /* 0x009896800000895d */ /* 0x002fea0003900000 */
[----:B------:R-:W1:Y:S02]  /*23500*/  @!P0 SYNCS.PHASECHK.TRANS64 P0, [R4+URZ], R3 ;  /* 0x00000003040085a7 */ /* 0x000e64000800007f */
[----:B-1----:R-:W-:Y:S05]  /*23510*/  @!P0 BRA `(.L_x_319) ;  /* 0xfffffffc00f08947 */ /* 0x002fea000383ffff */
[----:B------:R-:W-:Y:S05]  /*23520*/  BRA `(.L_x_331) ;  /* 0xfffffff800cc7947 */ /* 0x000fea000383ffff */
.L_x_320:
[----:B0-----:R0:W1:Y:S02]  /*23530*/  SYNCS.PHASECHK.TRANS64.TRYWAIT P0, [R3+URZ], R0 ;  /* 0x00000000030075a7 */ /* 0x001064000800017f */
[----:B-1----:R-:W-:Y:S05]  /*23540*/  @!P0 NANOSLEEP.SYNCS 0x989680 ;  /* 0x009896800000895d */ /* 0x002fea0003900000 */
[----:B------:R-:W1:Y:S02]  /*23550*/  @!P0 SYNCS.PHASECHK.TRANS64 P0, [R3+URZ], R0 ;  /* 0x00000000030085a7 */ /* 0x000e64000800007f */
[----:B-1----:R-:W-:Y:S05]  /*23560*/  @!P0 BRA `(.L_x_320) ;  /* 0xfffffffc00f08947 */ /* 0x002fea000383ffff */
[----:B------:R-:W-:Y:S05]  /*23570*/  BRA `(.L_x_332) ;  /* 0xfffffff800dc7947 */ /* 0x000fea000383ffff */
.L_x_321:
[----:B0-----:R0:W1:Y:S02]  /*23580*/  SYNCS.PHASECHK.TRANS64.TRYWAIT P0, [R3+URZ], R0 ;  /* 0x00000000030075a7 */ /* 0x001064000800017f */
[----:B-1----:R-:W-:Y:S05]  /*23590*/  @!P0 NANOSLEEP.SYNCS 0x989680 ;  /* 0x009896800000895d */ /* 0x002fea0003900000 */
[----:B------:R-:W1:Y:S02]  /*235a0*/  @!P0 SYNCS.PHASECHK.TRANS64 P0, [R3+URZ], R0 ;  /* 0x00000000030085a7 */ /* 0x000e64000800007f */
[----:B-1----:R-:W-:Y:S05]  /*235b0*/  @!P0 BRA `(.L_x_321) ;  /* 0xfffffffc00f08947 */ /* 0x002fea000383ffff */
[----:B------:R-:W-:Y:S05]  /*235c0*/  BRA `(.L_x_333) ;  /* 0xfffffff800ec7947 */ /* 0x000fea000383ffff */
.L_x_322:
[----:B0-----:R0:W1:Y:S02]  /*235d0*/  SYNCS.PHASECHK.TRANS64.TRYWAIT P0, [R3+URZ], R0 ;  /* 0x00000000030075a7 */ /* 0x001064000800017f */
[----:B-1----:R-:W-:Y:S05]  /*235e0*/  @!P0 NANOSLEEP.SYNCS 0x989680 ;  /* 0x009896800000895d */ /* 0x002fea0003900000 */
[----:B------:R-:W1:Y:S02]  /*235f0*/  @!P0 SYNCS.PHASECHK.TRANS64 P0, [R3+URZ], R0 ;  /* 0x00000000030085a7 */ /* 0x000e64000800007f */
[----:B-1----:R-:W-:Y:S05]  /*23600*/  @!P0 BRA `(.L_x_322) ;  /* 0xfffffffc00f08947 */ /* 0x002fea000383ffff */
[----:B------:R-:W-:Y:S05]  /*23610*/  BRA `(.L_x_334) ;  /* 0xfffffff800fc7947 */ /* 0x000fea000383ffff */
.L_x_335:
[----:B------:R-:W-:-:S00]  /*23620*/  BRA `(.L_x_335) ;  /* 0xfffffffc00fc7947 */ /* 0x000fc0000383ffff */
[----:B------:R-:W-:-:S00]  /*23630*/  NOP ;  /* 0x0000000000007918 */ /* 0x000fc00000000000 */
        /* <DEDUP_REMOVED lines=12> */
.L_x_336:


//--------------------- .nv.global.init           --------------------------
	.section	.nv.global.init,"aw",@progbits
.nv.global.init:
	.type		$str$22,@object
	.size		$str$22,($str$23 - $str$22)
$str$22:
        /*0000*/ 	.byte	0x6b, 0x5f, 0x74, 0x69, 0x6c, 0x65, 0x5f, 0x63, 0x6f, 0x75, 0x6e, 0x74, 0x20, 0x3e, 0x3d, 0x20
        /*0010*/ 	.byte	0x31, 0x00
	.type		$str$23,@object
	.size		$str$23,(__unnamed_1 - $str$23)
$str$23:
        /*0012*/ 	.byte	0x2f, 0x74, 0x6d, 0x70, 0x2f, 0x63, 0x75, 0x74, 0x6c, 0x61, 0x73, 0x73, 0x5f, 0x73, 0x77, 0x65
        /*0022*/ 	.byte	0x65, 0x70, 0x5f, 0x73, 0x72, 0x63, 0x2f, 0x69, 0x6e, 0x63, 0x6c, 0x75, 0x64, 0x65, 0x2f, 0x63
        /*0032*/ 	.byte	0x75, 0x74, 0x6c, 0x61, 0x73, 0x73, 0x2f, 0x67, 0x65, 0x6d, 0x6d, 0x2f, 0x63, 0x6f, 0x6c, 0x6c
        /*0042*/ 	.byte	0x65, 0x63, 0x74, 0x69, 0x76, 0x65, 0x2f, 0x73, 0x6d, 0x39, 0x30, 0x5f, 0x6d, 0x6d, 0x61, 0x5f
        /*0052*/ 	.byte	0x74, 0x6d, 0x61, 0x5f, 0x67, 0x6d, 0x6d, 0x61, 0x5f, 0x73, 0x73, 0x5f, 0x77, 0x61, 0x72, 0x70
        /*0062*/ 	.byte	0x73, 0x70, 0x65, 0x63, 0x69, 0x61, 0x6c, 0x69, 0x7a, 0x65, 0x64, 0x2e, 0x68, 0x70, 0x70, 0x00
	.type		__unnamed_1,@object
	.size		__unnamed_1,(.L_0 - __unnamed_1)
__unnamed_1:
        /* <DEDUP_REMOVED lines=180> */
        /*0bb2*/ 	.byte	0x74, 0x65, 0x3a, 0x3a, 0x69, 0x64, 0x65, 0x6e, 0x74, 0x69, 0x74, 0x79, 0x5d, 0x00
.L_0:


//--------------------- .nv.shared._ZN7cutlass13device_kernelINS_4gemm6kernel13GemmUniversalIN4cute5tupleIJiiiiEEENS1_10collective13CollectiveMmaINS1_34MainloopSm90TmaGmmaWarpSpecializedILi5ENS5_IJNS4_1CILi1EEESB_SB_EEENS1_35KernelTmaWarpSpecializedCooperativeEEENS5_IJNSA_ILi384EEENSA_ILi256EEENSA_ILi32EEEEEENS_6half_tENS5_IJlSB_lEEESJ_SK_NS4_8TiledMMAINS4_8MMA_AtomIJNS4_4SM904GMMA26MMA_64x256x16_F32F16F16_SSILNSO_5MajorE0ELSQ_0ELNSO_7ScaleInE1ELSR_1EEEEEENS4_6LayoutINS5_IJNSA_ILi2EEESB_SB_EEENS5_IJSB_NSA_ILi0EEESX_EEEEENS5_IJNS4_10UnderscoreES10_S10_EEEEENS4_13SM90_TMA_LOADENS4_14ComposedLayoutINS4_7SwizzleILi2ELi4ELi3EEENS4_18smem_ptr_flag_bitsILi16EEENSU_INS5_IJNSA_ILi8EEESH_EEENS5_IJSH_SB_EEEEEEEvNS4_8identityES13_S1D_vS1E_EENS_8epilogue10collective6detail29Sm90TmaWarpSpecializedAdapterINS1H_15DefaultEpilogueISJ_SK_SK_NS1G_6thread17LinearCombinationISJ_Li1EffLNS1L_9ScaleType4KindE0ELNS_15FloatRoundStyleE2ESJ_EENS1_15EpilogueDefaultEEEEEvvEEEEvNT_6ParamsE --------------------------
	.section	.nv.shared._ZN7cutlass13device_kernelINS_4gemm6kernel13GemmUniversalIN4cute5tupleIJiiiiEEENS1_10collective13CollectiveMmaINS1_34MainloopSm90TmaGmmaWarpSpecializedILi5ENS5_IJNS4_1CILi1EEESB_SB_EEENS1_35KernelTmaWarpSpecializedCooperativeEEENS5_IJNSA_ILi384EEENSA_ILi256EEENSA_ILi32EEEEEENS_6half_tENS5_IJlSB_lEEESJ_SK_NS4_8TiledMMAINS4_8MMA_AtomIJNS4_4SM904GMMA26MMA_64x256x16_F32F16F16_SSILNSO_5MajorE0ELSQ_0ELNSO_7ScaleInE1ELSR_1EEEEEENS4_6LayoutINS5_IJNSA_ILi2EEESB_SB_EEENS5_IJSB_NSA_ILi0EEESX_EEEEENS5_IJNS4_10UnderscoreES10_S10_EEEEENS4_13SM90_TMA_LOADENS4_14ComposedLayoutINS4_7SwizzleILi2ELi4ELi3EEENS4_18smem_ptr_flag_bitsILi16EEENSU_INS5_IJNSA_ILi8EEESH_EEENS5_IJSH_SB_EEEEEEEvNS4_8identityES13_S1D_vS1E_EENS_8epilogue10collective6detail29Sm90TmaWarpSpecializedAdapterINS1H_15DefaultEpilogueISJ_SK_SK_NS1G_6thread17LinearCombinationISJ_Li1EffLNS1L_9ScaleType4KindE0ELNS_15FloatRoundStyleE2ESJ_EENS1_15EpilogueDefaultEEEEEvvEEEEvNT_6ParamsE,"aw",@nobits
	.sectionflags	@""
	.align	16
	.zero		1024


//--------------------- .nv.shared.reserved.0     --------------------------
	.section	.nv.shared.reserved.0,"aw",@nobits
	.weak		__nv_reservedSMEM_offset_0_alias
	.size		__nv_reservedSMEM_offset_0_alias, 0, 0
	.other		__nv_reservedSMEM_offset_0_alias,@"STO_CUDA_RESERVED_SHARED STV_DEFAULT"
__nv_reservedSMEM_offset_0_alias:
	.zero		0


//--------------------- .nv.global                --------------------------
	.section	.nv.global,"aw",@nobits
.nv.global:
	.type		_ZN39_INTERNAL_579bb012_4_k_cu_8ececf62_64224cute1_E,@object
	.size		_ZN39_INTERNAL_579bb012_4_k_cu_8ececf62_64224cute1_E,(_ZN39_INTERNAL_579bb012_4_k_cu_8ececf62_64224cuda3std3__45__cpo6cbeginE - _ZN39_INTERNAL_579bb012_4_k_cu_8ececf62_64224cute1_E)
_ZN39_INTERNAL_579bb012_4_k_cu_8ececf62_64224cute1_E:
	.zero		1
	.type		_ZN39_INTERNAL_579bb012_4_k_cu_8ececf62_64224cuda3std3__45__cpo6cbeginE,@object
	.size		_ZN39_INTERNAL_579bb012_4_k_cu_8ececf62_64224cuda3std3__45__cpo6cbeginE,(_ZN39_INTERNAL_579bb012_4_k_cu_8ececf62_64224cuda3std3__48in_placeE - _ZN39_INTERNAL_579bb012_4_k_cu_8ececf62_64224cuda3std3__45__cpo6cbeginE)
_ZN39_INTERNAL_579bb012_4_k_cu_8ececf62_64224cuda3std3__45__cpo6cbeginE:
	.zero		1
	.type		_ZN39_INTERNAL_579bb012_4_k_cu_8ececf62_64224cuda3std3__48in_placeE,@object
	.size		_ZN39_INTERNAL_579bb012_4_k_cu_8ececf62_64224cuda3std3__48in_placeE,(_ZN39_INTERNAL_579bb012_4_k_cu_8ececf62_64224cuda3std6ranges3__45__cpo9iter_moveE - _ZN39_INTERNAL_579bb012_4_k_cu_8ececf62_64224cuda3std3__48in_placeE)
_ZN39_INTERNAL_579bb012_4_k_cu_8ececf62_64224cuda3std3__48in_placeE:
	.zero		1
	.type		_ZN39_INTERNAL_579bb012_4_k_cu_8ececf62_64224cuda3std6ranges3__45__cpo9iter_moveE,@object
	.size		_ZN39_INTERNAL_579bb012_4_k_cu_8ececf62_64224cuda3std6ranges3__45__cpo9iter_moveE,(_ZN39_INTERNAL_579bb012_4_k_cu_8ececf62_64224cuda3std3__45__cpo5beginE - _ZN39_INTERNAL_579bb012_4_k_cu_8ececf62_64224cuda3std6ranges3__45__cpo9iter_moveE)
_ZN39_INTERNAL_579bb012_4_k_cu_8ececf62_64224cuda3std6ranges3__45__cpo9iter_moveE:
	.zero		1
	.type		_ZN39_INTERNAL_579bb012_4_k_cu_8ececf62_64224cuda3std3__45__cpo5beginE,@object
	.size		_ZN39_INTERNAL_579bb012_4_k_cu_8ececf62_64224cuda3std3__45__cpo5beginE,(_ZN39_INTERNAL_579bb012_4_k_cu_8ececf62_64224cuda3std3__441_GLOBAL__N__579bb012_4_k_cu_8ececf62_64226ignoreE - _ZN39_INTERNAL_579bb012_4_k_cu_8ececf62_64224cuda3std3__45__cpo5beginE)
_ZN39_INTERNAL_579bb012_4_k_cu_8ececf62_64224cuda3std3__45__cpo5beginE:
	.zero		1
	.type		_ZN39_INTERNAL_579bb012_4_k_cu_8ececf62_64224cuda3std3__441_GLOBAL__N__579bb012_4_k_cu_8ececf62_64226ignoreE,@object
	.size		_ZN39_INTERNAL_579bb012_4_k_cu_8ececf62_64224cuda3std3__441_GLOBAL__N__579bb012_4_k_cu_8ececf62_64226ignoreE,(_ZN39_INTERNAL_579bb012_4_k_cu_8ececf62_64224cute7productE - _ZN39_INTERNAL_579bb012_4_k_cu_8ececf62_64224cuda3std3__441_GLOBAL__N__579bb012_4_k_cu_8ececf62_64226ignoreE)
_ZN39_INTERNAL_579bb012_4_k_cu_8ececf62_64224cuda3std3__441_GLOBAL__N__579bb012_4_k_cu_8ececf62_64226ignoreE:
	.zero		1
	.type		_ZN39_INTERNAL_579bb012_4_k_cu_8ececf62_64224cute7productE,@object
	.size		_ZN39_INTERNAL_579bb012_4_k_cu_8ececf62_64224cute7productE,(_ZN39_INTERNAL_579bb012_4_k_cu_8ececf62_64224cuda3std3__45__cpo3endE - _ZN39_INTERNAL_579bb012_4_k_cu_8ececf62_64224cute7productE)
_ZN39_INTERNAL_579bb012_4_k_cu_8ececf62_64224cute7productE:
	.zero		1
	.type		_ZN39_INTERNAL_579bb012_4_k_cu_8ececf62_64224cuda3std3__45__cpo3endE,@object
	.size		_ZN39_INTERNAL_579bb012_4_k_cu_8ececf62_64224cuda3std3__45__cpo3endE,(_ZN39_INTERNAL_579bb012_4_k_cu_8ececf62_64224cuda3std3__419piecewise_constructE - _ZN39_INTERNAL_579bb012_4_k_cu_8ececf62_64224cuda3std3__45__cpo3endE)
_ZN39_INTERNAL_579bb012_4_k_cu_8ececf62_64224cuda3std3__45__cpo3endE:
	.zero		1
	.type		_ZN39_INTERNAL_579bb012_4_k_cu_8ececf62_64224cuda3std3__419piecewise_constructE,@object
	.size		_ZN39_INTERNAL_579bb012_4_k_cu_8ececf62_64224cuda3std3__419piecewise_constructE,(_ZN39_INTERNAL_579bb012_4_k_cu_8ececf62_64224cuda3std3__45__cpo4cendE - _ZN39_INTERNAL_579bb012_4_k_cu_8ececf62_64224cuda3std3__419piecewise_constructE)
_ZN39_INTERNAL_579bb012_4_k_cu_8ececf62_64224cuda3std3__419piecewise_constructE:
	.zero		1
	.type		_ZN39_INTERNAL_579bb012_4_k_cu_8ececf62_64224cuda3std3__45__cpo4cendE,@object
	.size		_ZN39_INTERNAL_579bb012_4_k_cu_8ececf62_64224cuda3std3__45__cpo4cendE,(_ZN39_INTERNAL_579bb012_4_k_cu_8ececf62_64224cuda3std6ranges3__45__cpo4swapE - _ZN39_INTERNAL_579bb012_4_k_cu_8ececf62_64224cuda3std3__45__cpo4cendE)
_ZN39_INTERNAL_579bb012_4_k_cu_8ececf62_64224cuda3std3__45__cpo4cendE:
	.zero		1
	.type		_ZN39_INTERNAL_579bb012_4_k_cu_8ececf62_64224cuda3std6ranges3__45__cpo4swapE,@object
	.size		_ZN39_INTERNAL_579bb012_4_k_cu_8ececf62_64224cuda3std6ranges3__45__cpo4swapE,(.L_8 - _ZN39_INTERNAL_579bb012_4_k_cu_8ececf62_64224cuda3std6ranges3__45__cpo4swapE)
_ZN39_INTERNAL_579bb012_4_k_cu_8ececf62_64224cuda3std6ranges3__45__cpo4swapE:
	.zero		1
.L_8:


//--------------------- .nv.constant0._ZN7cutlass13device_kernelINS_4gemm6kernel13GemmUniversalIN4cute5tupleIJiiiiEEENS1_10collective13CollectiveMmaINS1_34MainloopSm90TmaGmmaWarpSpecializedILi5ENS5_IJNS4_1CILi1EEESB_SB_EEENS1_35KernelTmaWarpSpecializedCooperativeEEENS5_IJNSA_ILi384EEENSA_ILi256EEENSA_ILi32EEEEEENS_6half_tENS5_IJlSB_lEEESJ_SK_NS4_8TiledMMAINS4_8MMA_AtomIJNS4_4SM904GMMA26MMA_64x256x16_F32F16F16_SSILNSO_5MajorE0ELSQ_0ELNSO_7ScaleInE1ELSR_1EEEEEENS4_6LayoutINS5_IJNSA_ILi2EEESB_SB_EEENS5_IJSB_NSA_ILi0EEESX_EEEEENS5_IJNS4_10UnderscoreES10_S10_EEEEENS4_13SM90_TMA_LOADENS4_14ComposedLayoutINS4_7SwizzleILi2ELi4ELi3EEENS4_18smem_ptr_flag_bitsILi16EEENSU_INS5_IJNSA_ILi8EEESH_EEENS5_IJSH_SB_EEEEEEEvNS4_8identityES13_S1D_vS1E_EENS_8epilogue10collective6detail29Sm90TmaWarpSpecializedAdapterINS1H_15DefaultEpilogueISJ_SK_SK_NS1G_6thread17LinearCombinationISJ_Li1EffLNS1L_9ScaleType4KindE0ELNS_15FloatRoundStyleE2ESJ_EENS1_15EpilogueDefaultEEEEEvvEEEEvNT_6ParamsE --------------------------
	.section	.nv.constant0._ZN7cutlass13device_kernelINS_4gemm6kernel13GemmUniversalIN4cute5tupleIJiiiiEEENS1_10collective13CollectiveMmaINS1_34MainloopSm90TmaGmmaWarpSpecializedILi5ENS5_IJNS4_1CILi1EEESB_SB_EEENS1_35KernelTmaWarpSpecializedCooperativeEEENS5_IJNSA_ILi384EEENSA_ILi256EEENSA_ILi32EEEEEENS_6half_tENS5_IJlSB_lEEESJ_SK_NS4_8TiledMMAINS4_8MMA_AtomIJNS4_4SM904GMMA26MMA_64x256x16_F32F16F16_SSILNSO_5MajorE0ELSQ_0ELNSO_7ScaleInE1ELSR_1EEEEEENS4_6LayoutINS5_IJNSA_ILi2EEESB_SB_EEENS5_IJSB_NSA_ILi0EEESX_EEEEENS5_IJNS4_10UnderscoreES10_S10_EEEEENS4_13SM90_TMA_LOADENS4_14ComposedLayoutINS4_7SwizzleILi2ELi4ELi3EEENS4_18smem_ptr_flag_bitsILi16EEENSU_INS5_IJNSA_ILi8EEESH_EEENS5_IJSH_SB_EEEEEEEvNS4_8identityES13_S1D_vS1E_EENS_8epilogue10collective6detail29Sm90TmaWarpSpecializedAdapterINS1H_15DefaultEpilogueISJ_SK_SK_NS1G_6thread17LinearCombinationISJ_Li1EffLNS1L_9ScaleType4KindE0ELNS_15FloatRoundStyleE2ESJ_EENS1_15EpilogueDefaultEEEEEvvEEEEvNT_6ParamsE,"a",@progbits
	.sectionflags	@""
	.align	4
.nv.constant0._ZN7cutlass13device_kernelINS_4gemm6kernel13GemmUniversalIN4cute5tupleIJiiiiEEENS1_10collective13CollectiveMmaINS1_34MainloopSm90TmaGmmaWarpSpecializedILi5ENS5_IJNS4_1CILi1EEESB_SB_EEENS1_35KernelTmaWarpSpecializedCooperativeEEENS5_IJNSA_ILi384EEENSA_ILi256EEENSA_ILi32EEEEEENS_6half_tENS5_IJlSB_lEEESJ_SK_NS4_8TiledMMAINS4_8MMA_AtomIJNS4_4SM904GMMA26MMA_64x256x16_F32F16F16_SSILNSO_5MajorE0ELSQ_0ELNSO_7ScaleInE1ELSR_1EEEEEENS4_6LayoutINS5_IJNSA_ILi2EEESB_SB_EEENS5_IJSB_NSA_ILi0EEESX_EEEEENS5_IJNS4_10UnderscoreES10_S10_EEEEENS4_13SM90_TMA_LOADENS4_14ComposedLayoutINS4_7SwizzleILi2ELi4ELi3EEENS4_18smem_ptr_flag_bitsILi16EEENSU_INS5_IJNSA_ILi8EEESH_EEENS5_IJSH_SB_EEEEEEEvNS4_8identityES13_S1D_vS1E_EENS_8epilogue10collective6detail29Sm90TmaWarpSpecializedAdapterINS1H_15DefaultEpilogueISJ_SK_SK_NS1G_6thread17LinearCombinationISJ_Li1EffLNS1L_9ScaleType4KindE0ELNS_15FloatRoundStyleE2ESJ_EENS1_15EpilogueDefaultEEEEEvvEEEEvNT_6ParamsE:
	.zero		1664


//--------------------- SYMBOLS --------------------------

	.type		.nv.reservedSmem.offset0,@object
	.size		.nv.reservedSmem.offset0,0x4
	.type		__assertfail,@function
